//
// Generated by NVIDIA NVVM Compiler
//
// Compiler Build ID: CL-36424714
// Cuda compilation tools, release 13.0, V13.0.88
// Based on NVVM 20.0.0
//

.version 9.0
.target sm_100
.address_size 64

	// .globl	_Z12tile_mm_syncPfS_S_iii
.extern .func __assertfail
(
	.param .b64 __assertfail_param_0,
	.param .b64 __assertfail_param_1,
	.param .b32 __assertfail_param_2,
	.param .b64 __assertfail_param_3,
	.param .b64 __assertfail_param_4
)
;
.global .align 1 .b8 __unnamed_1[60] = {118, 111, 105, 100, 32, 116, 105, 108, 101, 95, 109, 109, 95, 115, 121, 110, 99, 40, 102, 108, 111, 97, 116, 32, 42, 44, 32, 102, 108, 111, 97, 116, 32, 42, 44, 32, 102, 108, 111, 97, 116, 32, 42, 44, 32, 105, 110, 116, 44, 32, 105, 110, 116, 44, 32, 105, 110, 116, 41};
.global .align 1 .b8 __unnamed_2[61] = {118, 111, 105, 100, 32, 116, 105, 108, 101, 95, 109, 109, 95, 97, 115, 121, 110, 99, 40, 102, 108, 111, 97, 116, 32, 42, 44, 32, 102, 108, 111, 97, 116, 32, 42, 44, 32, 102, 108, 111, 97, 116, 32, 42, 44, 32, 105, 110, 116, 44, 32, 105, 110, 116, 44, 32, 105, 110, 116, 41};
.extern .shared .align 16 .b8 shared_storage[];
.global .align 1 .b8 $str[13] = {75, 37, 98, 108, 111, 99, 107, 95, 107, 61, 61, 48};
.global .align 1 .b8 $str$1[27] = {47, 116, 109, 112, 47, 115, 97, 115, 115, 95, 99, 117, 95, 122, 117, 48, 112, 95, 121, 116, 48, 47, 107, 46, 99, 117};

.visible .entry _Z12tile_mm_syncPfS_S_iii(
	.param .u64 .ptr .align 1 _Z12tile_mm_syncPfS_S_iii_param_0,
	.param .u64 .ptr .align 1 _Z12tile_mm_syncPfS_S_iii_param_1,
	.param .u64 .ptr .align 1 _Z12tile_mm_syncPfS_S_iii_param_2,
	.param .u32 _Z12tile_mm_syncPfS_S_iii_param_3,
	.param .u32 _Z12tile_mm_syncPfS_S_iii_param_4,
	.param .u32 _Z12tile_mm_syncPfS_S_iii_param_5
)
{
	.reg .pred 	%p<11>;
	.reg .b32 	%r<74>;
	.reg .b32 	%f<117>;
	.reg .b64 	%rd<43>;

	ld.param.u64 	%rd4, [_Z12tile_mm_syncPfS_S_iii_param_0];
	ld.param.u64 	%rd5, [_Z12tile_mm_syncPfS_S_iii_param_1];
	ld.param.u64 	%rd3, [_Z12tile_mm_syncPfS_S_iii_param_2];
	ld.param.u32 	%r29, [_Z12tile_mm_syncPfS_S_iii_param_3];
	ld.param.u32 	%r30, [_Z12tile_mm_syncPfS_S_iii_param_4];
	ld.param.u32 	%r31, [_Z12tile_mm_syncPfS_S_iii_param_5];
	cvta.to.global.u64 	%rd1, %rd5;
	cvta.to.global.u64 	%rd2, %rd4;
	mov.u32 	%r32, %ctaid.x;
	mov.u32 	%r33, %ntid.x;
	mov.u32 	%r34, %ctaid.y;
	mov.u32 	%r35, %ntid.y;
	mov.u32 	%r1, %tid.x;
	mad.lo.s32 	%r2, %r32, %r33, %r1;
	mov.u32 	%r3, %tid.y;
	mad.lo.s32 	%r4, %r31, %r2, %r3;
	mul.wide.u32 	%rd6, %r4, 4;
	add.s64 	%rd7, %rd2, %rd6;
	ld.global.f32 	%f7, [%rd7];
	shl.b32 	%r5, %r1, 3;
	add.s32 	%r36, %r5, %r3;
	shl.b32 	%r37, %r36, 2;
	mov.u32 	%r38, shared_storage;
	add.s32 	%r6, %r38, %r37;
	st.shared.f32 	[%r6], %f7;
	mad.lo.s32 	%r7, %r34, %r35, %r3;
	mad.lo.s32 	%r39, %r30, %r1, %r7;
	mul.wide.u32 	%rd8, %r39, 4;
	add.s64 	%rd9, %rd1, %rd8;
	ld.global.f32 	%f8, [%rd9];
	st.shared.f32 	[%r6+1024], %f8;
	add.s32 	%r40, %r4, 8;
	mul.wide.u32 	%rd10, %r40, 4;
	add.s64 	%rd11, %rd2, %rd10;
	ld.global.f32 	%f9, [%rd11];
	st.shared.f32 	[%r6+256], %f9;
	shl.b32 	%r41, %r30, 3;
	add.s32 	%r42, %r39, %r41;
	mul.wide.u32 	%rd12, %r42, 4;
	add.s64 	%rd13, %rd1, %rd12;
	ld.global.f32 	%f10, [%rd13];
	st.shared.f32 	[%r6+1280], %f10;
	add.s32 	%r43, %r4, 16;
	mul.wide.u32 	%rd14, %r43, 4;
	add.s64 	%rd15, %rd2, %rd14;
	ld.global.f32 	%f11, [%rd15];
	st.shared.f32 	[%r6+512], %f11;
	shl.b32 	%r44, %r30, 4;
	add.s32 	%r45, %r39, %r44;
	mul.wide.u32 	%rd16, %r45, 4;
	add.s64 	%rd17, %rd1, %rd16;
	ld.global.f32 	%f12, [%rd17];
	st.shared.f32 	[%r6+1536], %f12;
	shr.s32 	%r46, %r31, 31;
	shr.u32 	%r47, %r46, 29;
	add.s32 	%r48, %r31, %r47;
	shr.s32 	%r8, %r48, 3;
	and.b32  	%r49, %r31, 7;
	setp.eq.s32 	%p1, %r49, 0;
	@%p1 bra 	$L__BB0_2;
	mov.u64 	%rd18, $str;
	cvta.global.u64 	%rd19, %rd18;
	mov.u64 	%rd20, $str$1;
	cvta.global.u64 	%rd21, %rd20;
	mov.u64 	%rd22, __unnamed_1;
	cvta.global.u64 	%rd23, %rd22;
	{ // callseq 0, 0
	.param .b64 param0;
	st.param.b64 	[param0], %rd19;
	.param .b64 param1;
	st.param.b64 	[param1], %rd21;
	.param .b32 param2;
	st.param.b32 	[param2], 67;
	.param .b64 param3;
	st.param.b64 	[param3], %rd23;
	.param .b64 param4;
	st.param.b64 	[param4], 1;
	call.uni 
	__assertfail, 
	(
	param0, 
	param1, 
	param2, 
	param3, 
	param4
	);
	} // callseq 0
$L__BB0_2:
	setp.lt.s32 	%p2, %r31, 8;
	mov.f32 	%f116, 0f00000000;
	@%p2 bra 	$L__BB0_13;
	shl.b32 	%r51, %r5, 2;
	add.s32 	%r53, %r38, %r51;
	add.s32 	%r9, %r53, 768;
	shl.b32 	%r54, %r3, 2;
	add.s32 	%r55, %r38, %r54;
	add.s32 	%r10, %r55, 1024;
	add.s32 	%r56, %r1, 48;
	mad.lo.s32 	%r72, %r30, %r56, %r7;
	shl.b32 	%r12, %r30, 5;
	add.s32 	%r71, %r4, 24;
	add.s32 	%r57, %r1, 40;
	mad.lo.s32 	%r70, %r30, %r57, %r7;
	add.s32 	%r58, %r1, 32;
	mad.lo.s32 	%r69, %r30, %r58, %r7;
	add.s32 	%r59, %r1, 24;
	mad.lo.s32 	%r68, %r30, %r59, %r7;
	mov.f32 	%f116, 0f00000000;
	mov.b32 	%r73, 3;
$L__BB0_4:
	setp.ge.s32 	%p3, %r73, %r8;
	@%p3 bra 	$L__BB0_6;
	mul.wide.u32 	%rd24, %r71, 4;
	add.s64 	%rd25, %rd2, %rd24;
	ld.global.f32 	%f15, [%rd25];
	st.shared.f32 	[%r6+768], %f15;
	mul.wide.u32 	%rd26, %r68, 4;
	add.s64 	%rd27, %rd1, %rd26;
	ld.global.f32 	%f16, [%rd27];
	st.shared.f32 	[%r6+1792], %f16;
$L__BB0_6:
	ld.shared.v4.f32 	{%f17, %f18, %f19, %f20}, [%r9+-768];
	ld.shared.f32 	%f21, [%r10];
	fma.rn.f32 	%f22, %f17, %f21, %f116;
	ld.shared.f32 	%f23, [%r10+32];
	fma.rn.f32 	%f24, %f18, %f23, %f22;
	ld.shared.f32 	%f25, [%r10+64];
	fma.rn.f32 	%f26, %f19, %f25, %f24;
	ld.shared.f32 	%f27, [%r10+96];
	fma.rn.f32 	%f28, %f20, %f27, %f26;
	ld.shared.v4.f32 	{%f29, %f30, %f31, %f32}, [%r9+-752];
	ld.shared.f32 	%f33, [%r10+128];
	fma.rn.f32 	%f34, %f29, %f33, %f28;
	ld.shared.f32 	%f35, [%r10+160];
	fma.rn.f32 	%f36, %f30, %f35, %f34;
	ld.shared.f32 	%f37, [%r10+192];
	fma.rn.f32 	%f38, %f31, %f37, %f36;
	ld.shared.f32 	%f39, [%r10+224];
	fma.rn.f32 	%f2, %f32, %f39, %f38;
	bar.sync 	0;
	add.s32 	%r60, %r73, 1;
	setp.ge.s32 	%p4, %r60, %r8;
	@%p4 bra 	$L__BB0_8;
	add.s32 	%r61, %r71, 8;
	mul.wide.u32 	%rd28, %r61, 4;
	add.s64 	%rd29, %rd2, %rd28;
	ld.global.f32 	%f40, [%rd29];
	st.shared.f32 	[%r6], %f40;
	mul.wide.u32 	%rd30, %r69, 4;
	add.s64 	%rd31, %rd1, %rd30;
	ld.global.f32 	%f41, [%rd31];
	st.shared.f32 	[%r6+1024], %f41;
$L__BB0_8:
	ld.shared.v4.f32 	{%f42, %f43, %f44, %f45}, [%r9+-512];
	ld.shared.f32 	%f46, [%r10+256];
	fma.rn.f32 	%f47, %f42, %f46, %f2;
	ld.shared.f32 	%f48, [%r10+288];
	fma.rn.f32 	%f49, %f43, %f48, %f47;
	ld.shared.f32 	%f50, [%r10+320];
	fma.rn.f32 	%f51, %f44, %f50, %f49;
	ld.shared.f32 	%f52, [%r10+352];
	fma.rn.f32 	%f53, %f45, %f52, %f51;
	ld.shared.v4.f32 	{%f54, %f55, %f56, %f57}, [%r9+-496];
	ld.shared.f32 	%f58, [%r10+384];
	fma.rn.f32 	%f59, %f54, %f58, %f53;
	ld.shared.f32 	%f60, [%r10+416];
	fma.rn.f32 	%f61, %f55, %f60, %f59;
	ld.shared.f32 	%f62, [%r10+448];
	fma.rn.f32 	%f63, %f56, %f62, %f61;
	ld.shared.f32 	%f64, [%r10+480];
	fma.rn.f32 	%f3, %f57, %f64, %f63;
	bar.sync 	0;
	add.s32 	%r62, %r73, 2;
	setp.ge.s32 	%p5, %r62, %r8;
	@%p5 bra 	$L__BB0_10;
	add.s32 	%r63, %r71, 16;
	mul.wide.u32 	%rd32, %r63, 4;
	add.s64 	%rd33, %rd2, %rd32;
	ld.global.f32 	%f65, [%rd33];
	st.shared.f32 	[%r6+256], %f65;
	mul.wide.u32 	%rd34, %r70, 4;
	add.s64 	%rd35, %rd1, %rd34;
	ld.global.f32 	%f66, [%rd35];
	st.shared.f32 	[%r6+1280], %f66;
$L__BB0_10:
	ld.shared.v4.f32 	{%f67, %f68, %f69, %f70}, [%r9+-256];
	ld.shared.f32 	%f71, [%r10+512];
	fma.rn.f32 	%f72, %f67, %f71, %f3;
	ld.shared.f32 	%f73, [%r10+544];
	fma.rn.f32 	%f74, %f68, %f73, %f72;
	ld.shared.f32 	%f75, [%r10+576];
	fma.rn.f32 	%f76, %f69, %f75, %f74;
	ld.shared.f32 	%f77, [%r10+608];
	fma.rn.f32 	%f78, %f70, %f77, %f76;
	ld.shared.v4.f32 	{%f79, %f80, %f81, %f82}, [%r9+-240];
	ld.shared.f32 	%f83, [%r10+640];
	fma.rn.f32 	%f84, %f79, %f83, %f78;
	ld.shared.f32 	%f85, [%r10+672];
	fma.rn.f32 	%f86, %f80, %f85, %f84;
	ld.shared.f32 	%f87, [%r10+704];
	fma.rn.f32 	%f88, %f81, %f87, %f86;
	ld.shared.f32 	%f89, [%r10+736];
	fma.rn.f32 	%f4, %f82, %f89, %f88;
	bar.sync 	0;
	add.s32 	%r64, %r73, 3;
	setp.ge.s32 	%p6, %r64, %r8;
	@%p6 bra 	$L__BB0_12;
	add.s32 	%r65, %r71, 24;
	mul.wide.u32 	%rd36, %r65, 4;
	add.s64 	%rd37, %rd2, %rd36;
	ld.global.f32 	%f90, [%rd37];
	st.shared.f32 	[%r6+512], %f90;
	mul.wide.u32 	%rd38, %r72, 4;
	add.s64 	%rd39, %rd1, %rd38;
	ld.global.f32 	%f91, [%rd39];
	st.shared.f32 	[%r6+1536], %f91;
$L__BB0_12:
	ld.shared.v4.f32 	{%f92, %f93, %f94, %f95}, [%r9];
	ld.shared.f32 	%f96, [%r10+768];
	fma.rn.f32 	%f97, %f92, %f96, %f4;
	ld.shared.f32 	%f98, [%r10+800];
	fma.rn.f32 	%f99, %f93, %f98, %f97;
	ld.shared.f32 	%f100, [%r10+832];
	fma.rn.f32 	%f101, %f94, %f100, %f99;
	ld.shared.f32 	%f102, [%r10+864];
	fma.rn.f32 	%f103, %f95, %f102, %f101;
	ld.shared.v4.f32 	{%f104, %f105, %f106, %f107}, [%r9+16];
	ld.shared.f32 	%f108, [%r10+896];
	fma.rn.f32 	%f109, %f104, %f108, %f103;
	ld.shared.f32 	%f110, [%r10+928];
	fma.rn.f32 	%f111, %f105, %f110, %f109;
	ld.shared.f32 	%f112, [%r10+960];
	fma.rn.f32 	%f113, %f106, %f112, %f111;
	ld.shared.f32 	%f114, [%r10+992];
	fma.rn.f32 	%f116, %f107, %f114, %f113;
	bar.sync 	0;
	add.s32 	%r73, %r73, 4;
	add.s32 	%r72, %r72, %r12;
	add.s32 	%r71, %r71, 32;
	add.s32 	%r70, %r70, %r12;
	add.s32 	%r69, %r69, %r12;
	add.s32 	%r68, %r68, %r12;
	setp.lt.s32 	%p7, %r60, %r8;
	@%p7 bra 	$L__BB0_4;
$L__BB0_13:
	setp.ge.s32 	%p8, %r2, %r29;
	setp.ge.s32 	%p9, %r7, %r30;
	or.pred  	%p10, %p8, %p9;
	@%p10 bra 	$L__BB0_15;
	mad.lo.s32 	%r67, %r30, %r2, %r7;
	cvta.to.global.u64 	%rd40, %rd3;
	mul.wide.s32 	%rd41, %r67, 4;
	add.s64 	%rd42, %rd40, %rd41;
	st.global.f32 	[%rd42], %f116;
$L__BB0_15:
	ret;

}
	// .globl	_Z13tile_mm_asyncPfS_S_iii
.visible .entry _Z13tile_mm_asyncPfS_S_iii(
	.param .u64 .ptr .align 1 _Z13tile_mm_asyncPfS_S_iii_param_0,
	.param .u64 .ptr .align 1 _Z13tile_mm_asyncPfS_S_iii_param_1,
	.param .u64 .ptr .align 1 _Z13tile_mm_asyncPfS_S_iii_param_2,
	.param .u32 _Z13tile_mm_asyncPfS_S_iii_param_3,
	.param .u32 _Z13tile_mm_asyncPfS_S_iii_param_4,
	.param .u32 _Z13tile_mm_asyncPfS_S_iii_param_5
)
{
	.reg .pred 	%p<493>;
	.reg .b32 	%r<1604>;
	.reg .b32 	%f<103>;
	.reg .b64 	%rd<1793>;

	ld.param.u64 	%rd642, [_Z13tile_mm_asyncPfS_S_iii_param_0];
	ld.param.u64 	%rd643, [_Z13tile_mm_asyncPfS_S_iii_param_1];
	ld.param.u32 	%r216, [_Z13tile_mm_asyncPfS_S_iii_param_3];
	ld.param.u32 	%r217, [_Z13tile_mm_asyncPfS_S_iii_param_4];
	ld.param.u32 	%r218, [_Z13tile_mm_asyncPfS_S_iii_param_5];
	mov.u32 	%r219, %ctaid.x;
	mov.u32 	%r1, %ntid.x;
	mul.lo.s32 	%r2, %r219, %r1;
	mov.u32 	%r220, %ctaid.y;
	mov.u32 	%r3, %ntid.y;
	mul.lo.s32 	%r4, %r220, %r3;
	mul.lo.s32 	%r221, %r218, %r2;
	cvt.s64.s32 	%rd1, %r221;
	mul.wide.s32 	%rd645, %r221, 4;
	add.s64 	%rd2, %rd642, %rd645;
	mul.lo.s32 	%r222, %r1, %r3;
	mov.u32 	%r5, %ntid.z;
	mul.lo.s32 	%r6, %r222, %r5;
	mov.u32 	%r7, %tid.x;
	mov.u32 	%r8, %tid.y;
	mov.u32 	%r223, %tid.z;
	mad.lo.s32 	%r224, %r223, %r3, %r8;
	mad.lo.s32 	%r9, %r224, %r1, %r7;
	setp.gt.u32 	%p1, %r9, 7;
	@%p1 bra 	$L__BB1_3;
	cvt.u64.u32 	%rd1614, %r9;
	cvt.u64.u32 	%rd4, %r6;
$L__BB1_2:
	cvt.u32.u64 	%r226, %rd1614;
	shl.b32 	%r227, %r226, 2;
	mov.u32 	%r228, shared_storage;
	add.s32 	%r225, %r228, %r227;
	shl.b64 	%rd647, %rd1614, 2;
	add.s64 	%rd646, %rd2, %rd647;
	// begin inline asm
	cp.async.ca.shared.global [%r225], [%rd646], 4, 4;
	// end inline asm
	add.s64 	%rd1614, %rd1614, %rd4;
	setp.lt.u64 	%p2, %rd1614, 8;
	@%p2 bra 	$L__BB1_2;
$L__BB1_3:
	setp.gt.u32 	%p3, %r9, 7;
	// begin inline asm
	cp.async.commit_group;
	// end inline asm
	mul.wide.s32 	%rd7, %r218, 4;
	add.s64 	%rd8, %rd2, %rd7;
	@%p3 bra 	$L__BB1_6;
	cvt.u64.u32 	%rd1615, %r9;
	cvt.u64.u32 	%rd10, %r6;
	mov.u32 	%r232, shared_storage;
$L__BB1_5:
	cvt.u32.u64 	%r230, %rd1615;
	shl.b32 	%r231, %r230, 2;
	add.s32 	%r233, %r232, %r231;
	add.s32 	%r229, %r233, 32;
	shl.b64 	%rd649, %rd1615, 2;
	add.s64 	%rd648, %rd8, %rd649;
	// begin inline asm
	cp.async.ca.shared.global [%r229], [%rd648], 4, 4;
	// end inline asm
	add.s64 	%rd1615, %rd1615, %rd10;
	setp.lt.u64 	%p4, %rd1615, 8;
	@%p4 bra 	$L__BB1_5;
$L__BB1_6:
	setp.gt.u32 	%p5, %r9, 7;
	// begin inline asm
	cp.async.commit_group;
	// end inline asm
	add.s64 	%rd13, %rd8, %rd7;
	@%p5 bra 	$L__BB1_9;
	cvt.u64.u32 	%rd1616, %r9;
	cvt.u64.u32 	%rd15, %r6;
	mov.u32 	%r237, shared_storage;
$L__BB1_8:
	cvt.u32.u64 	%r235, %rd1616;
	shl.b32 	%r236, %r235, 2;
	add.s32 	%r238, %r237, %r236;
	add.s32 	%r234, %r238, 64;
	shl.b64 	%rd651, %rd1616, 2;
	add.s64 	%rd650, %rd13, %rd651;
	// begin inline asm
	cp.async.ca.shared.global [%r234], [%rd650], 4, 4;
	// end inline asm
	add.s64 	%rd1616, %rd1616, %rd15;
	setp.lt.u64 	%p6, %rd1616, 8;
	@%p6 bra 	$L__BB1_8;
$L__BB1_9:
	setp.gt.u32 	%p7, %r9, 7;
	// begin inline asm
	cp.async.commit_group;
	// end inline asm
	add.s64 	%rd18, %rd13, %rd7;
	@%p7 bra 	$L__BB1_12;
	cvt.u64.u32 	%rd1617, %r9;
	cvt.u64.u32 	%rd20, %r6;
	mov.u32 	%r242, shared_storage;
$L__BB1_11:
	cvt.u32.u64 	%r240, %rd1617;
	shl.b32 	%r241, %r240, 2;
	add.s32 	%r243, %r242, %r241;
	add.s32 	%r239, %r243, 96;
	shl.b64 	%rd653, %rd1617, 2;
	add.s64 	%rd652, %rd18, %rd653;
	// begin inline asm
	cp.async.ca.shared.global [%r239], [%rd652], 4, 4;
	// end inline asm
	add.s64 	%rd1617, %rd1617, %rd20;
	setp.lt.u64 	%p8, %rd1617, 8;
	@%p8 bra 	$L__BB1_11;
$L__BB1_12:
	setp.gt.u32 	%p9, %r9, 7;
	// begin inline asm
	cp.async.commit_group;
	// end inline asm
	add.s64 	%rd23, %rd18, %rd7;
	@%p9 bra 	$L__BB1_15;
	cvt.u64.u32 	%rd1618, %r9;
	cvt.u64.u32 	%rd25, %r6;
	mov.u32 	%r247, shared_storage;
$L__BB1_14:
	cvt.u32.u64 	%r245, %rd1618;
	shl.b32 	%r246, %r245, 2;
	add.s32 	%r248, %r247, %r246;
	add.s32 	%r244, %r248, 128;
	shl.b64 	%rd655, %rd1618, 2;
	add.s64 	%rd654, %rd23, %rd655;
	// begin inline asm
	cp.async.ca.shared.global [%r244], [%rd654], 4, 4;
	// end inline asm
	add.s64 	%rd1618, %rd1618, %rd25;
	setp.lt.u64 	%p10, %rd1618, 8;
	@%p10 bra 	$L__BB1_14;
$L__BB1_15:
	setp.gt.u32 	%p11, %r9, 7;
	// begin inline asm
	cp.async.commit_group;
	// end inline asm
	add.s64 	%rd28, %rd23, %rd7;
	@%p11 bra 	$L__BB1_18;
	cvt.u64.u32 	%rd1619, %r9;
	cvt.u64.u32 	%rd30, %r6;
	mov.u32 	%r252, shared_storage;
$L__BB1_17:
	cvt.u32.u64 	%r250, %rd1619;
	shl.b32 	%r251, %r250, 2;
	add.s32 	%r253, %r252, %r251;
	add.s32 	%r249, %r253, 160;
	shl.b64 	%rd657, %rd1619, 2;
	add.s64 	%rd656, %rd28, %rd657;
	// begin inline asm
	cp.async.ca.shared.global [%r249], [%rd656], 4, 4;
	// end inline asm
	add.s64 	%rd1619, %rd1619, %rd30;
	setp.lt.u64 	%p12, %rd1619, 8;
	@%p12 bra 	$L__BB1_17;
$L__BB1_18:
	setp.gt.u32 	%p13, %r9, 7;
	// begin inline asm
	cp.async.commit_group;
	// end inline asm
	add.s64 	%rd33, %rd28, %rd7;
	@%p13 bra 	$L__BB1_21;
	cvt.u64.u32 	%rd1620, %r9;
	cvt.u64.u32 	%rd35, %r6;
	mov.u32 	%r257, shared_storage;
$L__BB1_20:
	cvt.u32.u64 	%r255, %rd1620;
	shl.b32 	%r256, %r255, 2;
	add.s32 	%r258, %r257, %r256;
	add.s32 	%r254, %r258, 192;
	shl.b64 	%rd659, %rd1620, 2;
	add.s64 	%rd658, %rd33, %rd659;
	// begin inline asm
	cp.async.ca.shared.global [%r254], [%rd658], 4, 4;
	// end inline asm
	add.s64 	%rd1620, %rd1620, %rd35;
	setp.lt.u64 	%p14, %rd1620, 8;
	@%p14 bra 	$L__BB1_20;
$L__BB1_21:
	setp.gt.u32 	%p15, %r9, 7;
	// begin inline asm
	cp.async.commit_group;
	// end inline asm
	add.s64 	%rd38, %rd33, %rd7;
	@%p15 bra 	$L__BB1_24;
	cvt.u64.u32 	%rd1621, %r9;
	cvt.u64.u32 	%rd40, %r6;
	mov.u32 	%r262, shared_storage;
$L__BB1_23:
	cvt.u32.u64 	%r260, %rd1621;
	shl.b32 	%r261, %r260, 2;
	add.s32 	%r263, %r262, %r261;
	add.s32 	%r259, %r263, 224;
	shl.b64 	%rd661, %rd1621, 2;
	add.s64 	%rd660, %rd38, %rd661;
	// begin inline asm
	cp.async.ca.shared.global [%r259], [%rd660], 4, 4;
	// end inline asm
	add.s64 	%rd1621, %rd1621, %rd40;
	setp.lt.u64 	%p16, %rd1621, 8;
	@%p16 bra 	$L__BB1_23;
$L__BB1_24:
	setp.gt.u32 	%p17, %r9, 7;
	// begin inline asm
	cp.async.commit_group;
	// end inline asm
	mul.wide.u32 	%rd662, %r4, 4;
	add.s64 	%rd43, %rd643, %rd662;
	@%p17 bra 	$L__BB1_27;
	cvt.u64.u32 	%rd1622, %r9;
	cvt.u64.u32 	%rd45, %r6;
	mov.u32 	%r267, shared_storage;
$L__BB1_26:
	cvt.u32.u64 	%r265, %rd1622;
	shl.b32 	%r266, %r265, 2;
	add.s32 	%r268, %r267, %r266;
	add.s32 	%r264, %r268, 1024;
	shl.b64 	%rd664, %rd1622, 2;
	add.s64 	%rd663, %rd43, %rd664;
	// begin inline asm
	cp.async.ca.shared.global [%r264], [%rd663], 4, 4;
	// end inline asm
	add.s64 	%rd1622, %rd1622, %rd45;
	setp.lt.u64 	%p18, %rd1622, 8;
	@%p18 bra 	$L__BB1_26;
$L__BB1_27:
	setp.gt.u32 	%p19, %r9, 7;
	// begin inline asm
	cp.async.commit_group;
	// end inline asm
	@%p19 bra 	$L__BB1_30;
	cvt.u64.u32 	%rd1623, %r9;
	cvt.u64.u32 	%rd49, %r6;
	mul.wide.s32 	%rd665, %r217, 4;
	add.s64 	%rd50, %rd43, %rd665;
	mov.u32 	%r272, shared_storage;
$L__BB1_29:
	cvt.u32.u64 	%r270, %rd1623;
	shl.b32 	%r271, %r270, 2;
	add.s32 	%r273, %r272, %r271;
	add.s32 	%r269, %r273, 1056;
	shl.b64 	%rd667, %rd1623, 2;
	add.s64 	%rd666, %rd50, %rd667;
	// begin inline asm
	cp.async.ca.shared.global [%r269], [%rd666], 4, 4;
	// end inline asm
	add.s64 	%rd1623, %rd1623, %rd49;
	setp.lt.u64 	%p20, %rd1623, 8;
	@%p20 bra 	$L__BB1_29;
$L__BB1_30:
	setp.gt.u32 	%p21, %r9, 7;
	// begin inline asm
	cp.async.commit_group;
	// end inline asm
	@%p21 bra 	$L__BB1_33;
	cvt.u64.u32 	%rd1624, %r9;
	cvt.u64.u32 	%rd54, %r6;
	shl.b32 	%r274, %r217, 1;
	mul.wide.s32 	%rd668, %r274, 4;
	add.s64 	%rd55, %rd43, %rd668;
	mov.u32 	%r278, shared_storage;
$L__BB1_32:
	cvt.u32.u64 	%r276, %rd1624;
	shl.b32 	%r277, %r276, 2;
	add.s32 	%r279, %r278, %r277;
	add.s32 	%r275, %r279, 1088;
	shl.b64 	%rd670, %rd1624, 2;
	add.s64 	%rd669, %rd55, %rd670;
	// begin inline asm
	cp.async.ca.shared.global [%r275], [%rd669], 4, 4;
	// end inline asm
	add.s64 	%rd1624, %rd1624, %rd54;
	setp.lt.u64 	%p22, %rd1624, 8;
	@%p22 bra 	$L__BB1_32;
$L__BB1_33:
	setp.gt.u32 	%p23, %r9, 7;
	// begin inline asm
	cp.async.commit_group;
	// end inline asm
	@%p23 bra 	$L__BB1_36;
	cvt.u64.u32 	%rd1625, %r9;
	cvt.u64.u32 	%rd59, %r6;
	mul.lo.s32 	%r280, %r217, 3;
	mul.wide.s32 	%rd671, %r280, 4;
	add.s64 	%rd60, %rd43, %rd671;
	mov.u32 	%r284, shared_storage;
$L__BB1_35:
	cvt.u32.u64 	%r282, %rd1625;
	shl.b32 	%r283, %r282, 2;
	add.s32 	%r285, %r284, %r283;
	add.s32 	%r281, %r285, 1120;
	shl.b64 	%rd673, %rd1625, 2;
	add.s64 	%rd672, %rd60, %rd673;
	// begin inline asm
	cp.async.ca.shared.global [%r281], [%rd672], 4, 4;
	// end inline asm
	add.s64 	%rd1625, %rd1625, %rd59;
	setp.lt.u64 	%p24, %rd1625, 8;
	@%p24 bra 	$L__BB1_35;
$L__BB1_36:
	setp.gt.u32 	%p25, %r9, 7;
	// begin inline asm
	cp.async.commit_group;
	// end inline asm
	@%p25 bra 	$L__BB1_39;
	cvt.u64.u32 	%rd1626, %r9;
	cvt.u64.u32 	%rd64, %r6;
	shl.b32 	%r286, %r217, 2;
	mul.wide.s32 	%rd674, %r286, 4;
	add.s64 	%rd65, %rd43, %rd674;
	mov.u32 	%r290, shared_storage;
$L__BB1_38:
	cvt.u32.u64 	%r288, %rd1626;
	shl.b32 	%r289, %r288, 2;
	add.s32 	%r291, %r290, %r289;
	add.s32 	%r287, %r291, 1152;
	shl.b64 	%rd676, %rd1626, 2;
	add.s64 	%rd675, %rd65, %rd676;
	// begin inline asm
	cp.async.ca.shared.global [%r287], [%rd675], 4, 4;
	// end inline asm
	add.s64 	%rd1626, %rd1626, %rd64;
	setp.lt.u64 	%p26, %rd1626, 8;
	@%p26 bra 	$L__BB1_38;
$L__BB1_39:
	setp.gt.u32 	%p27, %r9, 7;
	// begin inline asm
	cp.async.commit_group;
	// end inline asm
	@%p27 bra 	$L__BB1_42;
	cvt.u64.u32 	%rd1627, %r9;
	cvt.u64.u32 	%rd69, %r6;
	mul.lo.s32 	%r292, %r217, 5;
	mul.wide.s32 	%rd677, %r292, 4;
	add.s64 	%rd70, %rd43, %rd677;
	mov.u32 	%r296, shared_storage;
$L__BB1_41:
	cvt.u32.u64 	%r294, %rd1627;
	shl.b32 	%r295, %r294, 2;
	add.s32 	%r297, %r296, %r295;
	add.s32 	%r293, %r297, 1184;
	shl.b64 	%rd679, %rd1627, 2;
	add.s64 	%rd678, %rd70, %rd679;
	// begin inline asm
	cp.async.ca.shared.global [%r293], [%rd678], 4, 4;
	// end inline asm
	add.s64 	%rd1627, %rd1627, %rd69;
	setp.lt.u64 	%p28, %rd1627, 8;
	@%p28 bra 	$L__BB1_41;
$L__BB1_42:
	setp.gt.u32 	%p29, %r9, 7;
	// begin inline asm
	cp.async.commit_group;
	// end inline asm
	@%p29 bra 	$L__BB1_45;
	cvt.u64.u32 	%rd1628, %r9;
	cvt.u64.u32 	%rd74, %r6;
	mul.lo.s32 	%r298, %r217, 6;
	mul.wide.s32 	%rd680, %r298, 4;
	add.s64 	%rd75, %rd43, %rd680;
	mov.u32 	%r302, shared_storage;
$L__BB1_44:
	cvt.u32.u64 	%r300, %rd1628;
	shl.b32 	%r301, %r300, 2;
	add.s32 	%r303, %r302, %r301;
	add.s32 	%r299, %r303, 1216;
	shl.b64 	%rd682, %rd1628, 2;
	add.s64 	%rd681, %rd75, %rd682;
	// begin inline asm
	cp.async.ca.shared.global [%r299], [%rd681], 4, 4;
	// end inline asm
	add.s64 	%rd1628, %rd1628, %rd74;
	setp.lt.u64 	%p30, %rd1628, 8;
	@%p30 bra 	$L__BB1_44;
$L__BB1_45:
	setp.gt.u32 	%p31, %r9, 7;
	// begin inline asm
	cp.async.commit_group;
	// end inline asm
	@%p31 bra 	$L__BB1_48;
	cvt.u64.u32 	%rd1629, %r9;
	cvt.u64.u32 	%rd79, %r6;
	mul.lo.s32 	%r304, %r217, 7;
	mul.wide.s32 	%rd683, %r304, 4;
	add.s64 	%rd80, %rd43, %rd683;
	mov.u32 	%r308, shared_storage;
$L__BB1_47:
	cvt.u32.u64 	%r306, %rd1629;
	shl.b32 	%r307, %r306, 2;
	add.s32 	%r309, %r308, %r307;
	add.s32 	%r305, %r309, 1248;
	shl.b64 	%rd685, %rd1629, 2;
	add.s64 	%rd684, %rd80, %rd685;
	// begin inline asm
	cp.async.ca.shared.global [%r305], [%rd684], 4, 4;
	// end inline asm
	add.s64 	%rd1629, %rd1629, %rd79;
	setp.lt.u64 	%p32, %rd1629, 8;
	@%p32 bra 	$L__BB1_47;
$L__BB1_48:
	setp.gt.u32 	%p33, %r9, 7;
	// begin inline asm
	cp.async.commit_group;
	// end inline asm
	@%p33 bra 	$L__BB1_51;
	cvt.u64.u32 	%rd1630, %r9;
	cvt.u64.u32 	%rd84, %r6;
	mov.u32 	%r313, shared_storage;
$L__BB1_50:
	cvt.u32.u64 	%r311, %rd1630;
	shl.b32 	%r312, %r311, 2;
	add.s32 	%r314, %r313, %r312;
	add.s32 	%r310, %r314, 256;
	shl.b64 	%rd687, %rd1630, 2;
	add.s64 	%rd688, %rd2, %rd687;
	add.s64 	%rd686, %rd688, 32;
	// begin inline asm
	cp.async.ca.shared.global [%r310], [%rd686], 4, 4;
	// end inline asm
	add.s64 	%rd1630, %rd1630, %rd84;
	setp.lt.u64 	%p34, %rd1630, 8;
	@%p34 bra 	$L__BB1_50;
$L__BB1_51:
	setp.gt.u32 	%p35, %r9, 7;
	// begin inline asm
	cp.async.commit_group;
	// end inline asm
	@%p35 bra 	$L__BB1_54;
	cvt.u64.u32 	%rd1631, %r9;
	cvt.u64.u32 	%rd88, %r6;
	mov.u32 	%r318, shared_storage;
$L__BB1_53:
	cvt.u32.u64 	%r316, %rd1631;
	shl.b32 	%r317, %r316, 2;
	add.s32 	%r319, %r318, %r317;
	add.s32 	%r315, %r319, 288;
	shl.b64 	%rd690, %rd1631, 2;
	add.s64 	%rd691, %rd8, %rd690;
	add.s64 	%rd689, %rd691, 32;
	// begin inline asm
	cp.async.ca.shared.global [%r315], [%rd689], 4, 4;
	// end inline asm
	add.s64 	%rd1631, %rd1631, %rd88;
	setp.lt.u64 	%p36, %rd1631, 8;
	@%p36 bra 	$L__BB1_53;
$L__BB1_54:
	setp.gt.u32 	%p37, %r9, 7;
	// begin inline asm
	cp.async.commit_group;
	// end inline asm
	@%p37 bra 	$L__BB1_57;
	cvt.u64.u32 	%rd1632, %r9;
	cvt.u64.u32 	%rd92, %r6;
	mov.u32 	%r323, shared_storage;
$L__BB1_56:
	cvt.u32.u64 	%r321, %rd1632;
	shl.b32 	%r322, %r321, 2;
	add.s32 	%r324, %r323, %r322;
	add.s32 	%r320, %r324, 320;
	shl.b64 	%rd693, %rd1632, 2;
	add.s64 	%rd694, %rd13, %rd693;
	add.s64 	%rd692, %rd694, 32;
	// begin inline asm
	cp.async.ca.shared.global [%r320], [%rd692], 4, 4;
	// end inline asm
	add.s64 	%rd1632, %rd1632, %rd92;
	setp.lt.u64 	%p38, %rd1632, 8;
	@%p38 bra 	$L__BB1_56;
$L__BB1_57:
	setp.gt.u32 	%p39, %r9, 7;
	// begin inline asm
	cp.async.commit_group;
	// end inline asm
	@%p39 bra 	$L__BB1_60;
	cvt.u64.u32 	%rd1633, %r9;
	cvt.u64.u32 	%rd96, %r6;
	mov.u32 	%r328, shared_storage;
$L__BB1_59:
	cvt.u32.u64 	%r326, %rd1633;
	shl.b32 	%r327, %r326, 2;
	add.s32 	%r329, %r328, %r327;
	add.s32 	%r325, %r329, 352;
	shl.b64 	%rd696, %rd1633, 2;
	add.s64 	%rd697, %rd18, %rd696;
	add.s64 	%rd695, %rd697, 32;
	// begin inline asm
	cp.async.ca.shared.global [%r325], [%rd695], 4, 4;
	// end inline asm
	add.s64 	%rd1633, %rd1633, %rd96;
	setp.lt.u64 	%p40, %rd1633, 8;
	@%p40 bra 	$L__BB1_59;
$L__BB1_60:
	setp.gt.u32 	%p41, %r9, 7;
	// begin inline asm
	cp.async.commit_group;
	// end inline asm
	@%p41 bra 	$L__BB1_63;
	cvt.u64.u32 	%rd1634, %r9;
	cvt.u64.u32 	%rd100, %r6;
	mov.u32 	%r333, shared_storage;
$L__BB1_62:
	cvt.u32.u64 	%r331, %rd1634;
	shl.b32 	%r332, %r331, 2;
	add.s32 	%r334, %r333, %r332;
	add.s32 	%r330, %r334, 384;
	shl.b64 	%rd699, %rd1634, 2;
	add.s64 	%rd700, %rd23, %rd699;
	add.s64 	%rd698, %rd700, 32;
	// begin inline asm
	cp.async.ca.shared.global [%r330], [%rd698], 4, 4;
	// end inline asm
	add.s64 	%rd1634, %rd1634, %rd100;
	setp.lt.u64 	%p42, %rd1634, 8;
	@%p42 bra 	$L__BB1_62;
$L__BB1_63:
	setp.gt.u32 	%p43, %r9, 7;
	// begin inline asm
	cp.async.commit_group;
	// end inline asm
	@%p43 bra 	$L__BB1_66;
	cvt.u64.u32 	%rd1635, %r9;
	cvt.u64.u32 	%rd104, %r6;
	mov.u32 	%r338, shared_storage;
$L__BB1_65:
	cvt.u32.u64 	%r336, %rd1635;
	shl.b32 	%r337, %r336, 2;
	add.s32 	%r339, %r338, %r337;
	add.s32 	%r335, %r339, 416;
	shl.b64 	%rd702, %rd1635, 2;
	add.s64 	%rd703, %rd28, %rd702;
	add.s64 	%rd701, %rd703, 32;
	// begin inline asm
	cp.async.ca.shared.global [%r335], [%rd701], 4, 4;
	// end inline asm
	add.s64 	%rd1635, %rd1635, %rd104;
	setp.lt.u64 	%p44, %rd1635, 8;
	@%p44 bra 	$L__BB1_65;
$L__BB1_66:
	setp.gt.u32 	%p45, %r9, 7;
	// begin inline asm
	cp.async.commit_group;
	// end inline asm
	@%p45 bra 	$L__BB1_69;
	cvt.u64.u32 	%rd1636, %r9;
	cvt.u64.u32 	%rd108, %r6;
	mov.u32 	%r343, shared_storage;
$L__BB1_68:
	cvt.u32.u64 	%r341, %rd1636;
	shl.b32 	%r342, %r341, 2;
	add.s32 	%r344, %r343, %r342;
	add.s32 	%r340, %r344, 448;
	shl.b64 	%rd705, %rd1636, 2;
	add.s64 	%rd706, %rd33, %rd705;
	add.s64 	%rd704, %rd706, 32;
	// begin inline asm
	cp.async.ca.shared.global [%r340], [%rd704], 4, 4;
	// end inline asm
	add.s64 	%rd1636, %rd1636, %rd108;
	setp.lt.u64 	%p46, %rd1636, 8;
	@%p46 bra 	$L__BB1_68;
$L__BB1_69:
	setp.gt.u32 	%p47, %r9, 7;
	// begin inline asm
	cp.async.commit_group;
	// end inline asm
	@%p47 bra 	$L__BB1_72;
	cvt.u64.u32 	%rd1637, %r9;
	cvt.u64.u32 	%rd112, %r6;
	mov.u32 	%r348, shared_storage;
$L__BB1_71:
	cvt.u32.u64 	%r346, %rd1637;
	shl.b32 	%r347, %r346, 2;
	add.s32 	%r349, %r348, %r347;
	add.s32 	%r345, %r349, 480;
	shl.b64 	%rd708, %rd1637, 2;
	add.s64 	%rd709, %rd38, %rd708;
	add.s64 	%rd707, %rd709, 32;
	// begin inline asm
	cp.async.ca.shared.global [%r345], [%rd707], 4, 4;
	// end inline asm
	add.s64 	%rd1637, %rd1637, %rd112;
	setp.lt.u64 	%p48, %rd1637, 8;
	@%p48 bra 	$L__BB1_71;
$L__BB1_72:
	setp.gt.u32 	%p49, %r9, 7;
	// begin inline asm
	cp.async.commit_group;
	// end inline asm
	@%p49 bra 	$L__BB1_75;
	cvt.u64.u32 	%rd1638, %r9;
	cvt.u64.u32 	%rd116, %r6;
	shl.b32 	%r350, %r217, 3;
	mul.wide.s32 	%rd710, %r350, 4;
	add.s64 	%rd117, %rd43, %rd710;
	mov.u32 	%r354, shared_storage;
$L__BB1_74:
	cvt.u32.u64 	%r352, %rd1638;
	shl.b32 	%r353, %r352, 2;
	add.s32 	%r355, %r354, %r353;
	add.s32 	%r351, %r355, 1280;
	shl.b64 	%rd712, %rd1638, 2;
	add.s64 	%rd711, %rd117, %rd712;
	// begin inline asm
	cp.async.ca.shared.global [%r351], [%rd711], 4, 4;
	// end inline asm
	add.s64 	%rd1638, %rd1638, %rd116;
	setp.lt.u64 	%p50, %rd1638, 8;
	@%p50 bra 	$L__BB1_74;
$L__BB1_75:
	setp.gt.u32 	%p51, %r9, 7;
	// begin inline asm
	cp.async.commit_group;
	// end inline asm
	@%p51 bra 	$L__BB1_78;
	cvt.u64.u32 	%rd1639, %r9;
	cvt.u64.u32 	%rd121, %r6;
	mul.lo.s32 	%r356, %r217, 9;
	mul.wide.s32 	%rd713, %r356, 4;
	add.s64 	%rd122, %rd43, %rd713;
	mov.u32 	%r360, shared_storage;
$L__BB1_77:
	cvt.u32.u64 	%r358, %rd1639;
	shl.b32 	%r359, %r358, 2;
	add.s32 	%r361, %r360, %r359;
	add.s32 	%r357, %r361, 1312;
	shl.b64 	%rd715, %rd1639, 2;
	add.s64 	%rd714, %rd122, %rd715;
	// begin inline asm
	cp.async.ca.shared.global [%r357], [%rd714], 4, 4;
	// end inline asm
	add.s64 	%rd1639, %rd1639, %rd121;
	setp.lt.u64 	%p52, %rd1639, 8;
	@%p52 bra 	$L__BB1_77;
$L__BB1_78:
	setp.gt.u32 	%p53, %r9, 7;
	// begin inline asm
	cp.async.commit_group;
	// end inline asm
	@%p53 bra 	$L__BB1_81;
	cvt.u64.u32 	%rd1640, %r9;
	cvt.u64.u32 	%rd126, %r6;
	mul.lo.s32 	%r362, %r217, 10;
	mul.wide.s32 	%rd716, %r362, 4;
	add.s64 	%rd127, %rd43, %rd716;
	mov.u32 	%r366, shared_storage;
$L__BB1_80:
	cvt.u32.u64 	%r364, %rd1640;
	shl.b32 	%r365, %r364, 2;
	add.s32 	%r367, %r366, %r365;
	add.s32 	%r363, %r367, 1344;
	shl.b64 	%rd718, %rd1640, 2;
	add.s64 	%rd717, %rd127, %rd718;
	// begin inline asm
	cp.async.ca.shared.global [%r363], [%rd717], 4, 4;
	// end inline asm
	add.s64 	%rd1640, %rd1640, %rd126;
	setp.lt.u64 	%p54, %rd1640, 8;
	@%p54 bra 	$L__BB1_80;
$L__BB1_81:
	setp.gt.u32 	%p55, %r9, 7;
	// begin inline asm
	cp.async.commit_group;
	// end inline asm
	@%p55 bra 	$L__BB1_84;
	cvt.u64.u32 	%rd1641, %r9;
	cvt.u64.u32 	%rd131, %r6;
	mul.lo.s32 	%r368, %r217, 11;
	mul.wide.s32 	%rd719, %r368, 4;
	add.s64 	%rd132, %rd43, %rd719;
	mov.u32 	%r372, shared_storage;
$L__BB1_83:
	cvt.u32.u64 	%r370, %rd1641;
	shl.b32 	%r371, %r370, 2;
	add.s32 	%r373, %r372, %r371;
	add.s32 	%r369, %r373, 1376;
	shl.b64 	%rd721, %rd1641, 2;
	add.s64 	%rd720, %rd132, %rd721;
	// begin inline asm
	cp.async.ca.shared.global [%r369], [%rd720], 4, 4;
	// end inline asm
	add.s64 	%rd1641, %rd1641, %rd131;
	setp.lt.u64 	%p56, %rd1641, 8;
	@%p56 bra 	$L__BB1_83;
$L__BB1_84:
	setp.gt.u32 	%p57, %r9, 7;
	// begin inline asm
	cp.async.commit_group;
	// end inline asm
	@%p57 bra 	$L__BB1_87;
	cvt.u64.u32 	%rd1642, %r9;
	cvt.u64.u32 	%rd136, %r6;
	mul.lo.s32 	%r374, %r217, 12;
	mul.wide.s32 	%rd722, %r374, 4;
	add.s64 	%rd137, %rd43, %rd722;
	mov.u32 	%r378, shared_storage;
$L__BB1_86:
	cvt.u32.u64 	%r376, %rd1642;
	shl.b32 	%r377, %r376, 2;
	add.s32 	%r379, %r378, %r377;
	add.s32 	%r375, %r379, 1408;
	shl.b64 	%rd724, %rd1642, 2;
	add.s64 	%rd723, %rd137, %rd724;
	// begin inline asm
	cp.async.ca.shared.global [%r375], [%rd723], 4, 4;
	// end inline asm
	add.s64 	%rd1642, %rd1642, %rd136;
	setp.lt.u64 	%p58, %rd1642, 8;
	@%p58 bra 	$L__BB1_86;
$L__BB1_87:
	setp.gt.u32 	%p59, %r9, 7;
	// begin inline asm
	cp.async.commit_group;
	// end inline asm
	@%p59 bra 	$L__BB1_90;
	cvt.u64.u32 	%rd1643, %r9;
	cvt.u64.u32 	%rd141, %r6;
	mul.lo.s32 	%r380, %r217, 13;
	mul.wide.s32 	%rd725, %r380, 4;
	add.s64 	%rd142, %rd43, %rd725;
	mov.u32 	%r384, shared_storage;
$L__BB1_89:
	cvt.u32.u64 	%r382, %rd1643;
	shl.b32 	%r383, %r382, 2;
	add.s32 	%r385, %r384, %r383;
	add.s32 	%r381, %r385, 1440;
	shl.b64 	%rd727, %rd1643, 2;
	add.s64 	%rd726, %rd142, %rd727;
	// begin inline asm
	cp.async.ca.shared.global [%r381], [%rd726], 4, 4;
	// end inline asm
	add.s64 	%rd1643, %rd1643, %rd141;
	setp.lt.u64 	%p60, %rd1643, 8;
	@%p60 bra 	$L__BB1_89;
$L__BB1_90:
	setp.gt.u32 	%p61, %r9, 7;
	// begin inline asm
	cp.async.commit_group;
	// end inline asm
	@%p61 bra 	$L__BB1_93;
	cvt.u64.u32 	%rd1644, %r9;
	cvt.u64.u32 	%rd146, %r6;
	mul.lo.s32 	%r386, %r217, 14;
	mul.wide.s32 	%rd728, %r386, 4;
	add.s64 	%rd147, %rd43, %rd728;
	mov.u32 	%r390, shared_storage;
$L__BB1_92:
	cvt.u32.u64 	%r388, %rd1644;
	shl.b32 	%r389, %r388, 2;
	add.s32 	%r391, %r390, %r389;
	add.s32 	%r387, %r391, 1472;
	shl.b64 	%rd730, %rd1644, 2;
	add.s64 	%rd729, %rd147, %rd730;
	// begin inline asm
	cp.async.ca.shared.global [%r387], [%rd729], 4, 4;
	// end inline asm
	add.s64 	%rd1644, %rd1644, %rd146;
	setp.lt.u64 	%p62, %rd1644, 8;
	@%p62 bra 	$L__BB1_92;
$L__BB1_93:
	setp.gt.u32 	%p63, %r9, 7;
	// begin inline asm
	cp.async.commit_group;
	// end inline asm
	@%p63 bra 	$L__BB1_96;
	cvt.u64.u32 	%rd1645, %r9;
	cvt.u64.u32 	%rd151, %r6;
	mul.lo.s32 	%r392, %r217, 15;
	mul.wide.s32 	%rd731, %r392, 4;
	add.s64 	%rd152, %rd43, %rd731;
	mov.u32 	%r396, shared_storage;
$L__BB1_95:
	cvt.u32.u64 	%r394, %rd1645;
	shl.b32 	%r395, %r394, 2;
	add.s32 	%r397, %r396, %r395;
	add.s32 	%r393, %r397, 1504;
	shl.b64 	%rd733, %rd1645, 2;
	add.s64 	%rd732, %rd152, %rd733;
	// begin inline asm
	cp.async.ca.shared.global [%r393], [%rd732], 4, 4;
	// end inline asm
	add.s64 	%rd1645, %rd1645, %rd151;
	setp.lt.u64 	%p64, %rd1645, 8;
	@%p64 bra 	$L__BB1_95;
$L__BB1_96:
	setp.gt.u32 	%p65, %r9, 7;
	// begin inline asm
	cp.async.commit_group;
	// end inline asm
	@%p65 bra 	$L__BB1_99;
	cvt.u64.u32 	%rd1646, %r9;
	cvt.u64.u32 	%rd156, %r6;
	mov.u32 	%r401, shared_storage;
$L__BB1_98:
	cvt.u32.u64 	%r399, %rd1646;
	shl.b32 	%r400, %r399, 2;
	add.s32 	%r402, %r401, %r400;
	add.s32 	%r398, %r402, 512;
	shl.b64 	%rd735, %rd1646, 2;
	add.s64 	%rd736, %rd2, %rd735;
	add.s64 	%rd734, %rd736, 64;
	// begin inline asm
	cp.async.ca.shared.global [%r398], [%rd734], 4, 4;
	// end inline asm
	add.s64 	%rd1646, %rd1646, %rd156;
	setp.lt.u64 	%p66, %rd1646, 8;
	@%p66 bra 	$L__BB1_98;
$L__BB1_99:
	setp.gt.u32 	%p67, %r9, 7;
	// begin inline asm
	cp.async.commit_group;
	// end inline asm
	@%p67 bra 	$L__BB1_102;
	cvt.u64.u32 	%rd1647, %r9;
	cvt.u64.u32 	%rd160, %r6;
	mov.u32 	%r406, shared_storage;
$L__BB1_101:
	cvt.u32.u64 	%r404, %rd1647;
	shl.b32 	%r405, %r404, 2;
	add.s32 	%r407, %r406, %r405;
	add.s32 	%r403, %r407, 544;
	shl.b64 	%rd738, %rd1647, 2;
	add.s64 	%rd739, %rd8, %rd738;
	add.s64 	%rd737, %rd739, 64;
	// begin inline asm
	cp.async.ca.shared.global [%r403], [%rd737], 4, 4;
	// end inline asm
	add.s64 	%rd1647, %rd1647, %rd160;
	setp.lt.u64 	%p68, %rd1647, 8;
	@%p68 bra 	$L__BB1_101;
$L__BB1_102:
	setp.gt.u32 	%p69, %r9, 7;
	// begin inline asm
	cp.async.commit_group;
	// end inline asm
	@%p69 bra 	$L__BB1_105;
	cvt.u64.u32 	%rd1648, %r9;
	cvt.u64.u32 	%rd164, %r6;
	mov.u32 	%r411, shared_storage;
$L__BB1_104:
	cvt.u32.u64 	%r409, %rd1648;
	shl.b32 	%r410, %r409, 2;
	add.s32 	%r412, %r411, %r410;
	add.s32 	%r408, %r412, 576;
	shl.b64 	%rd741, %rd1648, 2;
	add.s64 	%rd742, %rd13, %rd741;
	add.s64 	%rd740, %rd742, 64;
	// begin inline asm
	cp.async.ca.shared.global [%r408], [%rd740], 4, 4;
	// end inline asm
	add.s64 	%rd1648, %rd1648, %rd164;
	setp.lt.u64 	%p70, %rd1648, 8;
	@%p70 bra 	$L__BB1_104;
$L__BB1_105:
	setp.gt.u32 	%p71, %r9, 7;
	// begin inline asm
	cp.async.commit_group;
	// end inline asm
	@%p71 bra 	$L__BB1_108;
	cvt.u64.u32 	%rd1649, %r9;
	cvt.u64.u32 	%rd168, %r6;
	mov.u32 	%r416, shared_storage;
$L__BB1_107:
	cvt.u32.u64 	%r414, %rd1649;
	shl.b32 	%r415, %r414, 2;
	add.s32 	%r417, %r416, %r415;
	add.s32 	%r413, %r417, 608;
	shl.b64 	%rd744, %rd1649, 2;
	add.s64 	%rd745, %rd18, %rd744;
	add.s64 	%rd743, %rd745, 64;
	// begin inline asm
	cp.async.ca.shared.global [%r413], [%rd743], 4, 4;
	// end inline asm
	add.s64 	%rd1649, %rd1649, %rd168;
	setp.lt.u64 	%p72, %rd1649, 8;
	@%p72 bra 	$L__BB1_107;
$L__BB1_108:
	setp.gt.u32 	%p73, %r9, 7;
	// begin inline asm
	cp.async.commit_group;
	// end inline asm
	@%p73 bra 	$L__BB1_111;
	cvt.u64.u32 	%rd1650, %r9;
	cvt.u64.u32 	%rd172, %r6;
	mov.u32 	%r421, shared_storage;
$L__BB1_110:
	cvt.u32.u64 	%r419, %rd1650;
	shl.b32 	%r420, %r419, 2;
	add.s32 	%r422, %r421, %r420;
	add.s32 	%r418, %r422, 640;
	shl.b64 	%rd747, %rd1650, 2;
	add.s64 	%rd748, %rd23, %rd747;
	add.s64 	%rd746, %rd748, 64;
	// begin inline asm
	cp.async.ca.shared.global [%r418], [%rd746], 4, 4;
	// end inline asm
	add.s64 	%rd1650, %rd1650, %rd172;
	setp.lt.u64 	%p74, %rd1650, 8;
	@%p74 bra 	$L__BB1_110;
$L__BB1_111:
	setp.gt.u32 	%p75, %r9, 7;
	// begin inline asm
	cp.async.commit_group;
	// end inline asm
	@%p75 bra 	$L__BB1_114;
	cvt.u64.u32 	%rd1651, %r9;
	cvt.u64.u32 	%rd176, %r6;
	mov.u32 	%r426, shared_storage;
$L__BB1_113:
	cvt.u32.u64 	%r424, %rd1651;
	shl.b32 	%r425, %r424, 2;
	add.s32 	%r427, %r426, %r425;
	add.s32 	%r423, %r427, 672;
	shl.b64 	%rd750, %rd1651, 2;
	add.s64 	%rd751, %rd28, %rd750;
	add.s64 	%rd749, %rd751, 64;
	// begin inline asm
	cp.async.ca.shared.global [%r423], [%rd749], 4, 4;
	// end inline asm
	add.s64 	%rd1651, %rd1651, %rd176;
	setp.lt.u64 	%p76, %rd1651, 8;
	@%p76 bra 	$L__BB1_113;
$L__BB1_114:
	setp.gt.u32 	%p77, %r9, 7;
	// begin inline asm
	cp.async.commit_group;
	// end inline asm
	@%p77 bra 	$L__BB1_117;
	cvt.u64.u32 	%rd1652, %r9;
	cvt.u64.u32 	%rd180, %r6;
	mov.u32 	%r431, shared_storage;
$L__BB1_116:
	cvt.u32.u64 	%r429, %rd1652;
	shl.b32 	%r430, %r429, 2;
	add.s32 	%r432, %r431, %r430;
	add.s32 	%r428, %r432, 704;
	shl.b64 	%rd753, %rd1652, 2;
	add.s64 	%rd754, %rd33, %rd753;
	add.s64 	%rd752, %rd754, 64;
	// begin inline asm
	cp.async.ca.shared.global [%r428], [%rd752], 4, 4;
	// end inline asm
	add.s64 	%rd1652, %rd1652, %rd180;
	setp.lt.u64 	%p78, %rd1652, 8;
	@%p78 bra 	$L__BB1_116;
$L__BB1_117:
	setp.gt.u32 	%p79, %r9, 7;
	// begin inline asm
	cp.async.commit_group;
	// end inline asm
	@%p79 bra 	$L__BB1_120;
	cvt.u64.u32 	%rd1653, %r9;
	cvt.u64.u32 	%rd184, %r6;
	mov.u32 	%r436, shared_storage;
$L__BB1_119:
	cvt.u32.u64 	%r434, %rd1653;
	shl.b32 	%r435, %r434, 2;
	add.s32 	%r437, %r436, %r435;
	add.s32 	%r433, %r437, 736;
	shl.b64 	%rd756, %rd1653, 2;
	add.s64 	%rd757, %rd38, %rd756;
	add.s64 	%rd755, %rd757, 64;
	// begin inline asm
	cp.async.ca.shared.global [%r433], [%rd755], 4, 4;
	// end inline asm
	add.s64 	%rd1653, %rd1653, %rd184;
	setp.lt.u64 	%p80, %rd1653, 8;
	@%p80 bra 	$L__BB1_119;
$L__BB1_120:
	setp.gt.u32 	%p81, %r9, 7;
	// begin inline asm
	cp.async.commit_group;
	// end inline asm
	@%p81 bra 	$L__BB1_123;
	cvt.u64.u32 	%rd1654, %r9;
	cvt.u64.u32 	%rd188, %r6;
	shl.b32 	%r438, %r217, 4;
	mul.wide.s32 	%rd758, %r438, 4;
	add.s64 	%rd189, %rd43, %rd758;
	mov.u32 	%r442, shared_storage;
$L__BB1_122:
	cvt.u32.u64 	%r440, %rd1654;
	shl.b32 	%r441, %r440, 2;
	add.s32 	%r443, %r442, %r441;
	add.s32 	%r439, %r443, 1536;
	shl.b64 	%rd760, %rd1654, 2;
	add.s64 	%rd759, %rd189, %rd760;
	// begin inline asm
	cp.async.ca.shared.global [%r439], [%rd759], 4, 4;
	// end inline asm
	add.s64 	%rd1654, %rd1654, %rd188;
	setp.lt.u64 	%p82, %rd1654, 8;
	@%p82 bra 	$L__BB1_122;
$L__BB1_123:
	setp.gt.u32 	%p83, %r9, 7;
	// begin inline asm
	cp.async.commit_group;
	// end inline asm
	@%p83 bra 	$L__BB1_126;
	cvt.u64.u32 	%rd1655, %r9;
	cvt.u64.u32 	%rd193, %r6;
	mul.lo.s32 	%r444, %r217, 17;
	mul.wide.s32 	%rd761, %r444, 4;
	add.s64 	%rd194, %rd43, %rd761;
	mov.u32 	%r448, shared_storage;
$L__BB1_125:
	cvt.u32.u64 	%r446, %rd1655;
	shl.b32 	%r447, %r446, 2;
	add.s32 	%r449, %r448, %r447;
	add.s32 	%r445, %r449, 1568;
	shl.b64 	%rd763, %rd1655, 2;
	add.s64 	%rd762, %rd194, %rd763;
	// begin inline asm
	cp.async.ca.shared.global [%r445], [%rd762], 4, 4;
	// end inline asm
	add.s64 	%rd1655, %rd1655, %rd193;
	setp.lt.u64 	%p84, %rd1655, 8;
	@%p84 bra 	$L__BB1_125;
$L__BB1_126:
	setp.gt.u32 	%p85, %r9, 7;
	// begin inline asm
	cp.async.commit_group;
	// end inline asm
	@%p85 bra 	$L__BB1_129;
	cvt.u64.u32 	%rd1656, %r9;
	cvt.u64.u32 	%rd198, %r6;
	mul.lo.s32 	%r450, %r217, 18;
	mul.wide.s32 	%rd764, %r450, 4;
	add.s64 	%rd199, %rd43, %rd764;
	mov.u32 	%r454, shared_storage;
$L__BB1_128:
	cvt.u32.u64 	%r452, %rd1656;
	shl.b32 	%r453, %r452, 2;
	add.s32 	%r455, %r454, %r453;
	add.s32 	%r451, %r455, 1600;
	shl.b64 	%rd766, %rd1656, 2;
	add.s64 	%rd765, %rd199, %rd766;
	// begin inline asm
	cp.async.ca.shared.global [%r451], [%rd765], 4, 4;
	// end inline asm
	add.s64 	%rd1656, %rd1656, %rd198;
	setp.lt.u64 	%p86, %rd1656, 8;
	@%p86 bra 	$L__BB1_128;
$L__BB1_129:
	setp.gt.u32 	%p87, %r9, 7;
	// begin inline asm
	cp.async.commit_group;
	// end inline asm
	@%p87 bra 	$L__BB1_132;
	cvt.u64.u32 	%rd1657, %r9;
	cvt.u64.u32 	%rd203, %r6;
	mul.lo.s32 	%r456, %r217, 19;
	mul.wide.s32 	%rd767, %r456, 4;
	add.s64 	%rd204, %rd43, %rd767;
	mov.u32 	%r460, shared_storage;
$L__BB1_131:
	cvt.u32.u64 	%r458, %rd1657;
	shl.b32 	%r459, %r458, 2;
	add.s32 	%r461, %r460, %r459;
	add.s32 	%r457, %r461, 1632;
	shl.b64 	%rd769, %rd1657, 2;
	add.s64 	%rd768, %rd204, %rd769;
	// begin inline asm
	cp.async.ca.shared.global [%r457], [%rd768], 4, 4;
	// end inline asm
	add.s64 	%rd1657, %rd1657, %rd203;
	setp.lt.u64 	%p88, %rd1657, 8;
	@%p88 bra 	$L__BB1_131;
$L__BB1_132:
	setp.gt.u32 	%p89, %r9, 7;
	// begin inline asm
	cp.async.commit_group;
	// end inline asm
	@%p89 bra 	$L__BB1_135;
	cvt.u64.u32 	%rd1658, %r9;
	cvt.u64.u32 	%rd208, %r6;
	mul.lo.s32 	%r462, %r217, 20;
	mul.wide.s32 	%rd770, %r462, 4;
	add.s64 	%rd209, %rd43, %rd770;
	mov.u32 	%r466, shared_storage;
$L__BB1_134:
	cvt.u32.u64 	%r464, %rd1658;
	shl.b32 	%r465, %r464, 2;
	add.s32 	%r467, %r466, %r465;
	add.s32 	%r463, %r467, 1664;
	shl.b64 	%rd772, %rd1658, 2;
	add.s64 	%rd771, %rd209, %rd772;
	// begin inline asm
	cp.async.ca.shared.global [%r463], [%rd771], 4, 4;
	// end inline asm
	add.s64 	%rd1658, %rd1658, %rd208;
	setp.lt.u64 	%p90, %rd1658, 8;
	@%p90 bra 	$L__BB1_134;
$L__BB1_135:
	setp.gt.u32 	%p91, %r9, 7;
	// begin inline asm
	cp.async.commit_group;
	// end inline asm
	@%p91 bra 	$L__BB1_138;
	cvt.u64.u32 	%rd1659, %r9;
	cvt.u64.u32 	%rd213, %r6;
	mul.lo.s32 	%r468, %r217, 21;
	mul.wide.s32 	%rd773, %r468, 4;
	add.s64 	%rd214, %rd43, %rd773;
	mov.u32 	%r472, shared_storage;
$L__BB1_137:
	cvt.u32.u64 	%r470, %rd1659;
	shl.b32 	%r471, %r470, 2;
	add.s32 	%r473, %r472, %r471;
	add.s32 	%r469, %r473, 1696;
	shl.b64 	%rd775, %rd1659, 2;
	add.s64 	%rd774, %rd214, %rd775;
	// begin inline asm
	cp.async.ca.shared.global [%r469], [%rd774], 4, 4;
	// end inline asm
	add.s64 	%rd1659, %rd1659, %rd213;
	setp.lt.u64 	%p92, %rd1659, 8;
	@%p92 bra 	$L__BB1_137;
$L__BB1_138:
	setp.gt.u32 	%p93, %r9, 7;
	// begin inline asm
	cp.async.commit_group;
	// end inline asm
	@%p93 bra 	$L__BB1_141;
	cvt.u64.u32 	%rd1660, %r9;
	cvt.u64.u32 	%rd218, %r6;
	mul.lo.s32 	%r474, %r217, 22;
	mul.wide.s32 	%rd776, %r474, 4;
	add.s64 	%rd219, %rd43, %rd776;
	mov.u32 	%r478, shared_storage;
$L__BB1_140:
	cvt.u32.u64 	%r476, %rd1660;
	shl.b32 	%r477, %r476, 2;
	add.s32 	%r479, %r478, %r477;
	add.s32 	%r475, %r479, 1728;
	shl.b64 	%rd778, %rd1660, 2;
	add.s64 	%rd777, %rd219, %rd778;
	// begin inline asm
	cp.async.ca.shared.global [%r475], [%rd777], 4, 4;
	// end inline asm
	add.s64 	%rd1660, %rd1660, %rd218;
	setp.lt.u64 	%p94, %rd1660, 8;
	@%p94 bra 	$L__BB1_140;
$L__BB1_141:
	setp.gt.u32 	%p95, %r9, 7;
	// begin inline asm
	cp.async.commit_group;
	// end inline asm
	@%p95 bra 	$L__BB1_144;
	cvt.u64.u32 	%rd1661, %r9;
	cvt.u64.u32 	%rd223, %r6;
	mul.lo.s32 	%r480, %r217, 23;
	mul.wide.s32 	%rd779, %r480, 4;
	add.s64 	%rd224, %rd43, %rd779;
	mov.u32 	%r484, shared_storage;
$L__BB1_143:
	cvt.u32.u64 	%r482, %rd1661;
	shl.b32 	%r483, %r482, 2;
	add.s32 	%r485, %r484, %r483;
	add.s32 	%r481, %r485, 1760;
	shl.b64 	%rd781, %rd1661, 2;
	add.s64 	%rd780, %rd224, %rd781;
	// begin inline asm
	cp.async.ca.shared.global [%r481], [%rd780], 4, 4;
	// end inline asm
	add.s64 	%rd1661, %rd1661, %rd223;
	setp.lt.u64 	%p96, %rd1661, 8;
	@%p96 bra 	$L__BB1_143;
$L__BB1_144:
	// begin inline asm
	cp.async.commit_group;
	// end inline asm
	shr.s32 	%r486, %r218, 31;
	shr.u32 	%r487, %r486, 29;
	add.s32 	%r488, %r218, %r487;
	shr.s32 	%r10, %r488, 3;
	and.b32  	%r489, %r218, 7;
	setp.eq.s32 	%p97, %r489, 0;
	@%p97 bra 	$L__BB1_146;
	mov.u64 	%rd782, $str;
	cvta.global.u64 	%rd783, %rd782;
	mov.u64 	%rd784, $str$1;
	cvta.global.u64 	%rd785, %rd784;
	mov.u64 	%rd786, __unnamed_2;
	cvta.global.u64 	%rd787, %rd786;
	{ // callseq 1, 0
	.param .b64 param0;
	st.param.b64 	[param0], %rd783;
	.param .b64 param1;
	st.param.b64 	[param1], %rd785;
	.param .b32 param2;
	st.param.b32 	[param2], 210;
	.param .b64 param3;
	st.param.b64 	[param3], %rd787;
	.param .b64 param4;
	st.param.b64 	[param4], 1;
	call.uni 
	__assertfail, 
	(
	param0, 
	param1, 
	param2, 
	param3, 
	param4
	);
	} // callseq 1
$L__BB1_146:
	setp.lt.s32 	%p98, %r218, 8;
	mov.f32 	%f102, 0f00000000;
	@%p98 bra 	$L__BB1_609;
	cvt.u64.u32 	%rd227, %r9;
	cvt.u64.u32 	%rd228, %r6;
	add.s64 	%rd229, %rd228, %rd227;
	max.u64 	%rd788, %rd229, 8;
	setp.lt.u64 	%p99, %rd229, 8;
	selp.u64 	%rd230, 1, 0, %p99;
	add.s64 	%rd789, %rd229, %rd230;
	sub.s64 	%rd231, %rd788, %rd789;
	and.b64  	%rd790, %rd231, -4294967296;
	setp.ne.s64 	%p100, %rd790, 0;
	@%p100 bra 	$L__BB1_149;
	cvt.u32.u64 	%r490, %rd228;
	cvt.u32.u64 	%r491, %rd231;
	div.u32 	%r492, %r491, %r490;
	cvt.u64.u32 	%rd1662, %r492;
	bra.uni 	$L__BB1_150;
$L__BB1_149:
	div.u64 	%rd1662, %rd231, %rd228;
$L__BB1_150:
	add.s64 	%rd235, %rd1662, %rd230;
	shl.b32 	%r494, %r7, 5;
	mov.u32 	%r495, shared_storage;
	add.s32 	%r496, %r495, 768;
	add.s32 	%r11, %r496, %r494;
	and.b64  	%rd236, %rd235, 3;
	shl.b32 	%r497, %r9, 2;
	add.s32 	%r12, %r496, %r497;
	cvt.u32.u64 	%r498, %rd229;
	shl.b32 	%r499, %r498, 2;
	add.s32 	%r13, %r496, %r499;
	add.s64 	%rd237, %rd229, %rd228;
	cvt.u32.u64 	%r500, %rd237;
	shl.b32 	%r501, %r500, 2;
	add.s32 	%r14, %r496, %r501;
	add.s64 	%rd238, %rd237, %rd228;
	add.s32 	%r15, %r12, 32;
	add.s32 	%r16, %r13, 32;
	add.s32 	%r17, %r14, 32;
	add.s32 	%r18, %r12, 64;
	add.s32 	%r19, %r12, 96;
	add.s32 	%r20, %r13, 96;
	add.s32 	%r21, %r12, 128;
	add.s32 	%r22, %r14, 224;
	add.s32 	%r23, %r12, 1024;
	add.s32 	%r24, %r13, 1024;
	add.s32 	%r25, %r14, 1024;
	add.s32 	%r26, %r12, 1056;
	add.s32 	%r27, %r13, 1056;
	add.s32 	%r28, %r14, 1056;
	add.s32 	%r29, %r12, 1088;
	add.s32 	%r30, %r13, 1088;
	add.s32 	%r31, %r14, 1088;
	add.s32 	%r32, %r12, 1120;
	add.s32 	%r33, %r13, 1120;
	add.s32 	%r34, %r14, 1120;
	add.s32 	%r35, %r12, 1152;
	add.s32 	%r36, %r13, 1152;
	add.s32 	%r37, %r14, 1152;
	add.s32 	%r38, %r12, 1184;
	add.s32 	%r39, %r13, 1184;
	add.s32 	%r40, %r14, 1184;
	add.s32 	%r41, %r12, 1216;
	add.s32 	%r42, %r13, 1216;
	add.s32 	%r43, %r14, 1216;
	add.s32 	%r44, %r12, 1248;
	add.s32 	%r45, %r13, 1248;
	add.s32 	%r46, %r14, 1248;
	shl.b32 	%r502, %r8, 2;
	add.s32 	%r503, %r495, %r502;
	add.s32 	%r47, %r503, 1024;
	add.s32 	%r48, %r12, -768;
	add.s32 	%r49, %r13, -768;
	add.s32 	%r50, %r14, -768;
	add.s32 	%r51, %r12, -736;
	add.s32 	%r52, %r13, -736;
	add.s32 	%r53, %r14, -736;
	add.s32 	%r54, %r12, -704;
	add.s32 	%r55, %r13, -704;
	add.s32 	%r56, %r14, -704;
	add.s32 	%r57, %r12, -672;
	add.s32 	%r58, %r13, -672;
	add.s32 	%r59, %r14, -672;
	add.s32 	%r60, %r12, -640;
	add.s32 	%r61, %r13, -640;
	add.s32 	%r62, %r14, -640;
	add.s32 	%r63, %r12, -608;
	add.s32 	%r64, %r13, -608;
	add.s32 	%r65, %r14, -608;
	add.s32 	%r66, %r12, -576;
	add.s32 	%r67, %r13, -576;
	add.s32 	%r68, %r14, -576;
	add.s32 	%r69, %r13, 384;
	add.s32 	%r70, %r14, 384;
	add.s32 	%r71, %r12, 416;
	add.s32 	%r72, %r13, 416;
	add.s32 	%r73, %r14, 416;
	add.s32 	%r74, %r12, 448;
	add.s32 	%r75, %r13, 448;
	add.s32 	%r76, %r14, 448;
	add.s32 	%r77, %r12, 480;
	add.s32 	%r78, %r13, 480;
	add.s32 	%r79, %r14, 480;
	add.s32 	%r80, %r12, -512;
	add.s32 	%r81, %r13, -512;
	add.s32 	%r82, %r14, -512;
	add.s32 	%r83, %r12, -480;
	add.s32 	%r84, %r13, -480;
	add.s32 	%r85, %r14, -480;
	add.s32 	%r86, %r12, -448;
	add.s32 	%r87, %r13, -448;
	add.s32 	%r88, %r14, -448;
	add.s32 	%r89, %r12, -416;
	add.s32 	%r90, %r13, -416;
	add.s32 	%r91, %r14, -416;
	add.s32 	%r92, %r12, -384;
	add.s32 	%r93, %r13, -384;
	add.s32 	%r94, %r14, -384;
	add.s32 	%r95, %r12, -352;
	add.s32 	%r96, %r13, -352;
	add.s32 	%r97, %r14, -352;
	add.s32 	%r98, %r12, -320;
	add.s32 	%r99, %r13, -320;
	add.s32 	%r100, %r14, -320;
	add.s32 	%r101, %r12, -288;
	add.s32 	%r102, %r13, -288;
	add.s32 	%r103, %r14, -288;
	add.s32 	%r104, %r12, 512;
	add.s32 	%r105, %r13, 512;
	add.s32 	%r106, %r14, 512;
	add.s32 	%r107, %r12, 544;
	add.s32 	%r108, %r13, 544;
	add.s32 	%r109, %r14, 544;
	add.s32 	%r110, %r12, 576;
	add.s32 	%r111, %r13, 576;
	add.s32 	%r112, %r14, 576;
	add.s32 	%r113, %r12, 608;
	add.s32 	%r114, %r13, 608;
	add.s32 	%r115, %r14, 608;
	add.s32 	%r116, %r12, 640;
	add.s32 	%r117, %r13, 640;
	add.s32 	%r118, %r14, 640;
	add.s32 	%r119, %r12, 672;
	add.s32 	%r120, %r13, 672;
	add.s32 	%r121, %r14, 672;
	add.s32 	%r122, %r12, 704;
	add.s32 	%r123, %r13, 704;
	add.s32 	%r124, %r14, 704;
	add.s32 	%r125, %r12, 736;
	add.s32 	%r126, %r13, 736;
	add.s32 	%r127, %r14, 736;
	add.s32 	%r128, %r12, -256;
	add.s32 	%r129, %r13, -256;
	add.s32 	%r130, %r14, -256;
	add.s32 	%r131, %r12, -224;
	add.s32 	%r132, %r13, -224;
	add.s32 	%r133, %r14, -224;
	add.s32 	%r134, %r12, -192;
	add.s32 	%r135, %r13, -192;
	add.s32 	%r136, %r14, -192;
	add.s32 	%r137, %r12, -160;
	add.s32 	%r138, %r13, -160;
	add.s32 	%r139, %r14, -160;
	add.s32 	%r140, %r12, -128;
	add.s32 	%r141, %r13, -128;
	add.s32 	%r142, %r14, -128;
	add.s32 	%r143, %r12, -96;
	add.s32 	%r144, %r13, -96;
	add.s32 	%r145, %r14, -96;
	add.s32 	%r146, %r12, -64;
	add.s32 	%r147, %r13, -64;
	add.s32 	%r148, %r14, -64;
	add.s32 	%r149, %r12, -32;
	add.s32 	%r150, %r13, -32;
	add.s32 	%r151, %r14, -32;
	add.s32 	%r152, %r12, 768;
	add.s32 	%r153, %r13, 768;
	add.s32 	%r154, %r14, 768;
	add.s32 	%r155, %r12, 800;
	add.s32 	%r156, %r13, 800;
	add.s32 	%r157, %r14, 800;
	add.s32 	%r158, %r12, 832;
	add.s32 	%r159, %r13, 832;
	add.s32 	%r160, %r14, 832;
	add.s32 	%r161, %r12, 864;
	add.s32 	%r162, %r13, 864;
	shl.b64 	%rd239, %rd228, 2;
	shl.b64 	%rd791, %rd1, 2;
	add.s64 	%rd792, %rd791, %rd642;
	add.s64 	%rd240, %rd792, 96;
	shl.b64 	%rd241, %rd228, 4;
	shl.b64 	%rd242, %rd228, 3;
	mad.lo.s64 	%rd793, %rd228, 12, %rd642;
	add.s64 	%rd243, %rd793, 96;
	mul.lo.s32 	%r504, %r5, %r3;
	mul.lo.s32 	%r505, %r504, %r1;
	shl.b32 	%r506, %r505, 3;
	add.s32 	%r163, %r506, %r495;
	shl.b32 	%r164, %r505, 4;
	mad.lo.s32 	%r165, %r505, 12, %r495;
	add.s32 	%r166, %r10, -6;
	add.s32 	%r167, %r10, -5;
	mov.f32 	%f102, 0f00000000;
	mov.b32 	%r1599, 0;
$L__BB1_151:
	// begin inline asm
	cp.async.wait_group 2;
	// end inline asm
	barrier.sync 	0;
	add.s32 	%r507, %r10, -3;
	setp.ge.s32 	%p101, %r1599, %r507;
	@%p101 bra 	$L__BB1_266;
	setp.gt.u32 	%p102, %r9, 7;
	shl.b32 	%r169, %r1599, 3;
	cvt.s64.s32 	%rd244, %r169;
	mul.wide.s32 	%rd245, %r169, 4;
	@%p102 bra 	$L__BB1_160;
	setp.eq.s64 	%p103, %rd236, 3;
	mov.u64 	%rd1663, %rd227;
	@%p103 bra 	$L__BB1_157;
	setp.eq.s64 	%p104, %rd236, 0;
	add.s64 	%rd795, %rd2, %rd245;
	shl.b64 	%rd796, %rd227, 2;
	add.s64 	%rd246, %rd795, %rd796;
	add.s64 	%rd794, %rd246, 96;
	// begin inline asm
	cp.async.ca.shared.global [%r12], [%rd794], 4, 4;
	// end inline asm
	mov.u64 	%rd1663, %rd229;
	@%p104 bra 	$L__BB1_157;
	setp.eq.s64 	%p105, %rd236, 1;
	add.s64 	%rd247, %rd246, %rd239;
	add.s64 	%rd797, %rd247, 96;
	// begin inline asm
	cp.async.ca.shared.global [%r13], [%rd797], 4, 4;
	// end inline asm
	mov.u64 	%rd1663, %rd237;
	@%p105 bra 	$L__BB1_157;
	add.s64 	%rd799, %rd247, %rd239;
	add.s64 	%rd798, %rd799, 96;
	// begin inline asm
	cp.async.ca.shared.global [%r14], [%rd798], 4, 4;
	// end inline asm
	mov.u64 	%rd1663, %rd238;
$L__BB1_157:
	setp.lt.u64 	%p106, %rd235, 3;
	@%p106 bra 	$L__BB1_160;
	shl.b64 	%rd800, %rd1663, 2;
	add.s64 	%rd801, %rd800, %rd245;
	add.s64 	%rd1665, %rd240, %rd801;
	add.s64 	%rd802, %rd1, %rd1663;
	add.s64 	%rd803, %rd802, %rd244;
	shl.b64 	%rd804, %rd803, 2;
	add.s64 	%rd1664, %rd243, %rd804;
	cvt.u32.u64 	%r511, %rd1663;
	shl.b32 	%r512, %r511, 2;
	add.s32 	%r1603, %r163, %r512;
	add.s32 	%r1602, %r165, %r512;
	add.s32 	%r513, %r6, %r511;
	shl.b32 	%r514, %r513, 2;
	mov.u32 	%r515, shared_storage;
	add.s32 	%r1601, %r514, %r515;
	add.s32 	%r1600, %r512, %r515;
$L__BB1_159:
	add.s32 	%r516, %r1600, 768;
	// begin inline asm
	cp.async.ca.shared.global [%r516], [%rd1665], 4, 4;
	// end inline asm
	add.s64 	%rd809, %rd1663, %rd228;
	add.s64 	%rd806, %rd1665, %rd239;
	add.s32 	%r517, %r1601, 768;
	// begin inline asm
	cp.async.ca.shared.global [%r517], [%rd806], 4, 4;
	// end inline asm
	add.s64 	%rd810, %rd809, %rd228;
	add.s64 	%rd807, %rd1665, %rd242;
	add.s32 	%r518, %r1603, 768;
	// begin inline asm
	cp.async.ca.shared.global [%r518], [%rd807], 4, 4;
	// end inline asm
	add.s64 	%rd811, %rd810, %rd228;
	add.s32 	%r519, %r1602, 768;
	// begin inline asm
	cp.async.ca.shared.global [%r519], [%rd1664], 4, 4;
	// end inline asm
	add.s64 	%rd1663, %rd811, %rd228;
	add.s64 	%rd1665, %rd1665, %rd241;
	add.s64 	%rd1664, %rd1664, %rd241;
	add.s32 	%r1603, %r1603, %r164;
	add.s32 	%r1602, %r1602, %r164;
	add.s32 	%r1601, %r1601, %r164;
	add.s32 	%r1600, %r1600, %r164;
	setp.lt.u64 	%p107, %rd1663, 8;
	@%p107 bra 	$L__BB1_159;
$L__BB1_160:
	// begin inline asm
	cp.async.commit_group;
	// end inline asm
	@%p102 bra 	$L__BB1_167;
	add.s64 	%rd257, %rd8, %rd245;
	setp.eq.s64 	%p109, %rd236, 3;
	mov.u64 	%rd1667, %rd227;
	@%p109 bra 	$L__BB1_165;
	setp.eq.s64 	%p110, %rd236, 0;
	shl.b64 	%rd813, %rd227, 2;
	add.s64 	%rd258, %rd257, %rd813;
	add.s64 	%rd812, %rd258, 96;
	// begin inline asm
	cp.async.ca.shared.global [%r15], [%rd812], 4, 4;
	// end inline asm
	mov.u64 	%rd1667, %rd229;
	@%p110 bra 	$L__BB1_165;
	setp.eq.s64 	%p111, %rd236, 1;
	add.s64 	%rd259, %rd258, %rd239;
	add.s64 	%rd814, %rd259, 96;
	// begin inline asm
	cp.async.ca.shared.global [%r16], [%rd814], 4, 4;
	// end inline asm
	mov.u64 	%rd1667, %rd237;
	@%p111 bra 	$L__BB1_165;
	add.s64 	%rd816, %rd259, %rd239;
	add.s64 	%rd815, %rd816, 96;
	// begin inline asm
	cp.async.ca.shared.global [%r17], [%rd815], 4, 4;
	// end inline asm
	mov.u64 	%rd1667, %rd238;
$L__BB1_165:
	setp.lt.u64 	%p112, %rd235, 3;
	@%p112 bra 	$L__BB1_167;
$L__BB1_166:
	cvt.u32.u64 	%r527, %rd1667;
	mov.u32 	%r528, shared_storage;
	add.s32 	%r529, %r528, 800;
	shl.b32 	%r530, %r527, 2;
	add.s32 	%r523, %r529, %r530;
	shl.b64 	%rd821, %rd1667, 2;
	add.s64 	%rd822, %rd257, %rd821;
	add.s64 	%rd817, %rd822, 96;
	// begin inline asm
	cp.async.ca.shared.global [%r523], [%rd817], 4, 4;
	// end inline asm
	add.s64 	%rd823, %rd1667, %rd228;
	cvt.u32.u64 	%r531, %rd823;
	shl.b32 	%r532, %r531, 2;
	add.s32 	%r524, %r529, %r532;
	add.s64 	%rd818, %rd817, %rd239;
	// begin inline asm
	cp.async.ca.shared.global [%r524], [%rd818], 4, 4;
	// end inline asm
	add.s64 	%rd824, %rd823, %rd228;
	cvt.u32.u64 	%r533, %rd824;
	shl.b32 	%r534, %r533, 2;
	add.s32 	%r525, %r529, %r534;
	add.s64 	%rd819, %rd818, %rd239;
	// begin inline asm
	cp.async.ca.shared.global [%r525], [%rd819], 4, 4;
	// end inline asm
	add.s64 	%rd825, %rd824, %rd228;
	cvt.u32.u64 	%r535, %rd825;
	shl.b32 	%r536, %r535, 2;
	add.s32 	%r526, %r529, %r536;
	add.s64 	%rd820, %rd819, %rd239;
	// begin inline asm
	cp.async.ca.shared.global [%r526], [%rd820], 4, 4;
	// end inline asm
	add.s64 	%rd1667, %rd825, %rd228;
	setp.lt.u64 	%p113, %rd1667, 8;
	@%p113 bra 	$L__BB1_166;
$L__BB1_167:
	// begin inline asm
	cp.async.commit_group;
	// end inline asm
	@%p102 bra 	$L__BB1_174;
	add.s64 	%rd263, %rd13, %rd245;
	setp.eq.s64 	%p115, %rd236, 3;
	mov.u64 	%rd1669, %rd227;
	@%p115 bra 	$L__BB1_172;
	setp.eq.s64 	%p116, %rd236, 0;
	shl.b64 	%rd827, %rd227, 2;
	add.s64 	%rd264, %rd263, %rd827;
	add.s64 	%rd826, %rd264, 96;
	// begin inline asm
	cp.async.ca.shared.global [%r18], [%rd826], 4, 4;
	// end inline asm
	mov.u64 	%rd1669, %rd229;
	@%p116 bra 	$L__BB1_172;
	add.s32 	%r538, %r13, 64;
	setp.eq.s64 	%p117, %rd236, 1;
	add.s64 	%rd265, %rd264, %rd239;
	add.s64 	%rd828, %rd265, 96;
	// begin inline asm
	cp.async.ca.shared.global [%r538], [%rd828], 4, 4;
	// end inline asm
	mov.u64 	%rd1669, %rd237;
	@%p117 bra 	$L__BB1_172;
	add.s32 	%r539, %r14, 64;
	add.s64 	%rd830, %rd265, %rd239;
	add.s64 	%rd829, %rd830, 96;
	// begin inline asm
	cp.async.ca.shared.global [%r539], [%rd829], 4, 4;
	// end inline asm
	mov.u64 	%rd1669, %rd238;
$L__BB1_172:
	setp.lt.u64 	%p118, %rd235, 3;
	@%p118 bra 	$L__BB1_174;
$L__BB1_173:
	cvt.u32.u64 	%r544, %rd1669;
	mov.u32 	%r545, shared_storage;
	add.s32 	%r546, %r545, 832;
	shl.b32 	%r547, %r544, 2;
	add.s32 	%r540, %r546, %r547;
	shl.b64 	%rd835, %rd1669, 2;
	add.s64 	%rd836, %rd263, %rd835;
	add.s64 	%rd831, %rd836, 96;
	// begin inline asm
	cp.async.ca.shared.global [%r540], [%rd831], 4, 4;
	// end inline asm
	add.s64 	%rd837, %rd1669, %rd228;
	cvt.u32.u64 	%r548, %rd837;
	shl.b32 	%r549, %r548, 2;
	add.s32 	%r541, %r546, %r549;
	add.s64 	%rd832, %rd831, %rd239;
	// begin inline asm
	cp.async.ca.shared.global [%r541], [%rd832], 4, 4;
	// end inline asm
	add.s64 	%rd838, %rd837, %rd228;
	cvt.u32.u64 	%r550, %rd838;
	shl.b32 	%r551, %r550, 2;
	add.s32 	%r542, %r546, %r551;
	add.s64 	%rd833, %rd832, %rd239;
	// begin inline asm
	cp.async.ca.shared.global [%r542], [%rd833], 4, 4;
	// end inline asm
	add.s64 	%rd839, %rd838, %rd228;
	cvt.u32.u64 	%r552, %rd839;
	shl.b32 	%r553, %r552, 2;
	add.s32 	%r543, %r546, %r553;
	add.s64 	%rd834, %rd833, %rd239;
	// begin inline asm
	cp.async.ca.shared.global [%r543], [%rd834], 4, 4;
	// end inline asm
	add.s64 	%rd1669, %rd839, %rd228;
	setp.lt.u64 	%p119, %rd1669, 8;
	@%p119 bra 	$L__BB1_173;
$L__BB1_174:
	// begin inline asm
	cp.async.commit_group;
	// end inline asm
	@%p102 bra 	$L__BB1_181;
	add.s64 	%rd269, %rd18, %rd245;
	setp.eq.s64 	%p121, %rd236, 3;
	mov.u64 	%rd1671, %rd227;
	@%p121 bra 	$L__BB1_179;
	setp.eq.s64 	%p122, %rd236, 0;
	shl.b64 	%rd841, %rd227, 2;
	add.s64 	%rd270, %rd269, %rd841;
	add.s64 	%rd840, %rd270, 96;
	// begin inline asm
	cp.async.ca.shared.global [%r19], [%rd840], 4, 4;
	// end inline asm
	mov.u64 	%rd1671, %rd229;
	@%p122 bra 	$L__BB1_179;
	setp.eq.s64 	%p123, %rd236, 1;
	add.s64 	%rd271, %rd270, %rd239;
	add.s64 	%rd842, %rd271, 96;
	// begin inline asm
	cp.async.ca.shared.global [%r20], [%rd842], 4, 4;
	// end inline asm
	mov.u64 	%rd1671, %rd237;
	@%p123 bra 	$L__BB1_179;
	add.s32 	%r556, %r14, 96;
	add.s64 	%rd844, %rd271, %rd239;
	add.s64 	%rd843, %rd844, 96;
	// begin inline asm
	cp.async.ca.shared.global [%r556], [%rd843], 4, 4;
	// end inline asm
	mov.u64 	%rd1671, %rd238;
$L__BB1_179:
	setp.lt.u64 	%p124, %rd235, 3;
	@%p124 bra 	$L__BB1_181;
$L__BB1_180:
	cvt.u32.u64 	%r561, %rd1671;
	mov.u32 	%r562, shared_storage;
	add.s32 	%r563, %r562, 864;
	shl.b32 	%r564, %r561, 2;
	add.s32 	%r557, %r563, %r564;
	shl.b64 	%rd849, %rd1671, 2;
	add.s64 	%rd850, %rd269, %rd849;
	add.s64 	%rd845, %rd850, 96;
	// begin inline asm
	cp.async.ca.shared.global [%r557], [%rd845], 4, 4;
	// end inline asm
	add.s64 	%rd851, %rd1671, %rd228;
	cvt.u32.u64 	%r565, %rd851;
	shl.b32 	%r566, %r565, 2;
	add.s32 	%r558, %r563, %r566;
	add.s64 	%rd846, %rd845, %rd239;
	// begin inline asm
	cp.async.ca.shared.global [%r558], [%rd846], 4, 4;
	// end inline asm
	add.s64 	%rd852, %rd851, %rd228;
	cvt.u32.u64 	%r567, %rd852;
	shl.b32 	%r568, %r567, 2;
	add.s32 	%r559, %r563, %r568;
	add.s64 	%rd847, %rd846, %rd239;
	// begin inline asm
	cp.async.ca.shared.global [%r559], [%rd847], 4, 4;
	// end inline asm
	add.s64 	%rd853, %rd852, %rd228;
	cvt.u32.u64 	%r569, %rd853;
	shl.b32 	%r570, %r569, 2;
	add.s32 	%r560, %r563, %r570;
	add.s64 	%rd848, %rd847, %rd239;
	// begin inline asm
	cp.async.ca.shared.global [%r560], [%rd848], 4, 4;
	// end inline asm
	add.s64 	%rd1671, %rd853, %rd228;
	setp.lt.u64 	%p125, %rd1671, 8;
	@%p125 bra 	$L__BB1_180;
$L__BB1_181:
	// begin inline asm
	cp.async.commit_group;
	// end inline asm
	@%p102 bra 	$L__BB1_188;
	add.s64 	%rd275, %rd23, %rd245;
	setp.eq.s64 	%p127, %rd236, 3;
	mov.u64 	%rd1673, %rd227;
	@%p127 bra 	$L__BB1_186;
	setp.eq.s64 	%p128, %rd236, 0;
	shl.b64 	%rd855, %rd227, 2;
	add.s64 	%rd276, %rd275, %rd855;
	add.s64 	%rd854, %rd276, 96;
	// begin inline asm
	cp.async.ca.shared.global [%r21], [%rd854], 4, 4;
	// end inline asm
	mov.u64 	%rd1673, %rd229;
	@%p128 bra 	$L__BB1_186;
	add.s32 	%r572, %r13, 128;
	setp.eq.s64 	%p129, %rd236, 1;
	add.s64 	%rd277, %rd276, %rd239;
	add.s64 	%rd856, %rd277, 96;
	// begin inline asm
	cp.async.ca.shared.global [%r572], [%rd856], 4, 4;
	// end inline asm
	mov.u64 	%rd1673, %rd237;
	@%p129 bra 	$L__BB1_186;
	add.s32 	%r573, %r14, 128;
	add.s64 	%rd858, %rd277, %rd239;
	add.s64 	%rd857, %rd858, 96;
	// begin inline asm
	cp.async.ca.shared.global [%r573], [%rd857], 4, 4;
	// end inline asm
	mov.u64 	%rd1673, %rd238;
$L__BB1_186:
	setp.lt.u64 	%p130, %rd235, 3;
	@%p130 bra 	$L__BB1_188;
$L__BB1_187:
	cvt.u32.u64 	%r578, %rd1673;
	mov.u32 	%r579, shared_storage;
	add.s32 	%r580, %r579, 896;
	shl.b32 	%r581, %r578, 2;
	add.s32 	%r574, %r580, %r581;
	shl.b64 	%rd863, %rd1673, 2;
	add.s64 	%rd864, %rd275, %rd863;
	add.s64 	%rd859, %rd864, 96;
	// begin inline asm
	cp.async.ca.shared.global [%r574], [%rd859], 4, 4;
	// end inline asm
	add.s64 	%rd865, %rd1673, %rd228;
	cvt.u32.u64 	%r582, %rd865;
	shl.b32 	%r583, %r582, 2;
	add.s32 	%r575, %r580, %r583;
	add.s64 	%rd860, %rd859, %rd239;
	// begin inline asm
	cp.async.ca.shared.global [%r575], [%rd860], 4, 4;
	// end inline asm
	add.s64 	%rd866, %rd865, %rd228;
	cvt.u32.u64 	%r584, %rd866;
	shl.b32 	%r585, %r584, 2;
	add.s32 	%r576, %r580, %r585;
	add.s64 	%rd861, %rd860, %rd239;
	// begin inline asm
	cp.async.ca.shared.global [%r576], [%rd861], 4, 4;
	// end inline asm
	add.s64 	%rd867, %rd866, %rd228;
	cvt.u32.u64 	%r586, %rd867;
	shl.b32 	%r587, %r586, 2;
	add.s32 	%r577, %r580, %r587;
	add.s64 	%rd862, %rd861, %rd239;
	// begin inline asm
	cp.async.ca.shared.global [%r577], [%rd862], 4, 4;
	// end inline asm
	add.s64 	%rd1673, %rd867, %rd228;
	setp.lt.u64 	%p131, %rd1673, 8;
	@%p131 bra 	$L__BB1_187;
$L__BB1_188:
	// begin inline asm
	cp.async.commit_group;
	// end inline asm
	@%p102 bra 	$L__BB1_195;
	add.s64 	%rd281, %rd28, %rd245;
	setp.eq.s64 	%p133, %rd236, 3;
	mov.u64 	%rd1675, %rd227;
	@%p133 bra 	$L__BB1_193;
	add.s32 	%r588, %r12, 160;
	setp.eq.s64 	%p134, %rd236, 0;
	shl.b64 	%rd869, %rd227, 2;
	add.s64 	%rd282, %rd281, %rd869;
	add.s64 	%rd868, %rd282, 96;
	// begin inline asm
	cp.async.ca.shared.global [%r588], [%rd868], 4, 4;
	// end inline asm
	mov.u64 	%rd1675, %rd229;
	@%p134 bra 	$L__BB1_193;
	add.s32 	%r589, %r13, 160;
	setp.eq.s64 	%p135, %rd236, 1;
	add.s64 	%rd283, %rd282, %rd239;
	add.s64 	%rd870, %rd283, 96;
	// begin inline asm
	cp.async.ca.shared.global [%r589], [%rd870], 4, 4;
	// end inline asm
	mov.u64 	%rd1675, %rd237;
	@%p135 bra 	$L__BB1_193;
	add.s32 	%r590, %r14, 160;
	add.s64 	%rd872, %rd283, %rd239;
	add.s64 	%rd871, %rd872, 96;
	// begin inline asm
	cp.async.ca.shared.global [%r590], [%rd871], 4, 4;
	// end inline asm
	mov.u64 	%rd1675, %rd238;
$L__BB1_193:
	setp.lt.u64 	%p136, %rd235, 3;
	@%p136 bra 	$L__BB1_195;
$L__BB1_194:
	cvt.u32.u64 	%r595, %rd1675;
	mov.u32 	%r596, shared_storage;
	add.s32 	%r597, %r596, 928;
	shl.b32 	%r598, %r595, 2;
	add.s32 	%r591, %r597, %r598;
	shl.b64 	%rd877, %rd1675, 2;
	add.s64 	%rd878, %rd281, %rd877;
	add.s64 	%rd873, %rd878, 96;
	// begin inline asm
	cp.async.ca.shared.global [%r591], [%rd873], 4, 4;
	// end inline asm
	add.s64 	%rd879, %rd1675, %rd228;
	cvt.u32.u64 	%r599, %rd879;
	shl.b32 	%r600, %r599, 2;
	add.s32 	%r592, %r597, %r600;
	add.s64 	%rd874, %rd873, %rd239;
	// begin inline asm
	cp.async.ca.shared.global [%r592], [%rd874], 4, 4;
	// end inline asm
	add.s64 	%rd880, %rd879, %rd228;
	cvt.u32.u64 	%r601, %rd880;
	shl.b32 	%r602, %r601, 2;
	add.s32 	%r593, %r597, %r602;
	add.s64 	%rd875, %rd874, %rd239;
	// begin inline asm
	cp.async.ca.shared.global [%r593], [%rd875], 4, 4;
	// end inline asm
	add.s64 	%rd881, %rd880, %rd228;
	cvt.u32.u64 	%r603, %rd881;
	shl.b32 	%r604, %r603, 2;
	add.s32 	%r594, %r597, %r604;
	add.s64 	%rd876, %rd875, %rd239;
	// begin inline asm
	cp.async.ca.shared.global [%r594], [%rd876], 4, 4;
	// end inline asm
	add.s64 	%rd1675, %rd881, %rd228;
	setp.lt.u64 	%p137, %rd1675, 8;
	@%p137 bra 	$L__BB1_194;
$L__BB1_195:
	// begin inline asm
	cp.async.commit_group;
	// end inline asm
	@%p102 bra 	$L__BB1_202;
	add.s64 	%rd287, %rd33, %rd245;
	setp.eq.s64 	%p139, %rd236, 3;
	mov.u64 	%rd1677, %rd227;
	@%p139 bra 	$L__BB1_200;
	add.s32 	%r605, %r12, 192;
	setp.eq.s64 	%p140, %rd236, 0;
	shl.b64 	%rd883, %rd227, 2;
	add.s64 	%rd288, %rd287, %rd883;
	add.s64 	%rd882, %rd288, 96;
	// begin inline asm
	cp.async.ca.shared.global [%r605], [%rd882], 4, 4;
	// end inline asm
	mov.u64 	%rd1677, %rd229;
	@%p140 bra 	$L__BB1_200;
	add.s32 	%r606, %r13, 192;
	setp.eq.s64 	%p141, %rd236, 1;
	add.s64 	%rd289, %rd288, %rd239;
	add.s64 	%rd884, %rd289, 96;
	// begin inline asm
	cp.async.ca.shared.global [%r606], [%rd884], 4, 4;
	// end inline asm
	mov.u64 	%rd1677, %rd237;
	@%p141 bra 	$L__BB1_200;
	add.s32 	%r607, %r14, 192;
	add.s64 	%rd886, %rd289, %rd239;
	add.s64 	%rd885, %rd886, 96;
	// begin inline asm
	cp.async.ca.shared.global [%r607], [%rd885], 4, 4;
	// end inline asm
	mov.u64 	%rd1677, %rd238;
$L__BB1_200:
	setp.lt.u64 	%p142, %rd235, 3;
	@%p142 bra 	$L__BB1_202;
$L__BB1_201:
	cvt.u32.u64 	%r612, %rd1677;
	mov.u32 	%r613, shared_storage;
	add.s32 	%r614, %r613, 960;
	shl.b32 	%r615, %r612, 2;
	add.s32 	%r608, %r614, %r615;
	shl.b64 	%rd891, %rd1677, 2;
	add.s64 	%rd892, %rd287, %rd891;
	add.s64 	%rd887, %rd892, 96;
	// begin inline asm
	cp.async.ca.shared.global [%r608], [%rd887], 4, 4;
	// end inline asm
	add.s64 	%rd893, %rd1677, %rd228;
	cvt.u32.u64 	%r616, %rd893;
	shl.b32 	%r617, %r616, 2;
	add.s32 	%r609, %r614, %r617;
	add.s64 	%rd888, %rd887, %rd239;
	// begin inline asm
	cp.async.ca.shared.global [%r609], [%rd888], 4, 4;
	// end inline asm
	add.s64 	%rd894, %rd893, %rd228;
	cvt.u32.u64 	%r618, %rd894;
	shl.b32 	%r619, %r618, 2;
	add.s32 	%r610, %r614, %r619;
	add.s64 	%rd889, %rd888, %rd239;
	// begin inline asm
	cp.async.ca.shared.global [%r610], [%rd889], 4, 4;
	// end inline asm
	add.s64 	%rd895, %rd894, %rd228;
	cvt.u32.u64 	%r620, %rd895;
	shl.b32 	%r621, %r620, 2;
	add.s32 	%r611, %r614, %r621;
	add.s64 	%rd890, %rd889, %rd239;
	// begin inline asm
	cp.async.ca.shared.global [%r611], [%rd890], 4, 4;
	// end inline asm
	add.s64 	%rd1677, %rd895, %rd228;
	setp.lt.u64 	%p143, %rd1677, 8;
	@%p143 bra 	$L__BB1_201;
$L__BB1_202:
	// begin inline asm
	cp.async.commit_group;
	// end inline asm
	@%p102 bra 	$L__BB1_209;
	add.s64 	%rd293, %rd38, %rd245;
	setp.eq.s64 	%p145, %rd236, 3;
	mov.u64 	%rd1679, %rd227;
	@%p145 bra 	$L__BB1_207;
	add.s32 	%r622, %r12, 224;
	setp.eq.s64 	%p146, %rd236, 0;
	shl.b64 	%rd897, %rd227, 2;
	add.s64 	%rd294, %rd293, %rd897;
	add.s64 	%rd896, %rd294, 96;
	// begin inline asm
	cp.async.ca.shared.global [%r622], [%rd896], 4, 4;
	// end inline asm
	mov.u64 	%rd1679, %rd229;
	@%p146 bra 	$L__BB1_207;
	add.s32 	%r623, %r13, 224;
	setp.eq.s64 	%p147, %rd236, 1;
	add.s64 	%rd295, %rd294, %rd239;
	add.s64 	%rd898, %rd295, 96;
	// begin inline asm
	cp.async.ca.shared.global [%r623], [%rd898], 4, 4;
	// end inline asm
	mov.u64 	%rd1679, %rd237;
	@%p147 bra 	$L__BB1_207;
	add.s64 	%rd900, %rd295, %rd239;
	add.s64 	%rd899, %rd900, 96;
	// begin inline asm
	cp.async.ca.shared.global [%r22], [%rd899], 4, 4;
	// end inline asm
	mov.u64 	%rd1679, %rd238;
$L__BB1_207:
	setp.lt.u64 	%p148, %rd235, 3;
	@%p148 bra 	$L__BB1_209;
$L__BB1_208:
	cvt.u32.u64 	%r629, %rd1679;
	mov.u32 	%r630, shared_storage;
	add.s32 	%r631, %r630, 992;
	shl.b32 	%r632, %r629, 2;
	add.s32 	%r625, %r631, %r632;
	shl.b64 	%rd905, %rd1679, 2;
	add.s64 	%rd906, %rd293, %rd905;
	add.s64 	%rd901, %rd906, 96;
	// begin inline asm
	cp.async.ca.shared.global [%r625], [%rd901], 4, 4;
	// end inline asm
	add.s64 	%rd907, %rd1679, %rd228;
	cvt.u32.u64 	%r633, %rd907;
	shl.b32 	%r634, %r633, 2;
	add.s32 	%r626, %r631, %r634;
	add.s64 	%rd902, %rd901, %rd239;
	// begin inline asm
	cp.async.ca.shared.global [%r626], [%rd902], 4, 4;
	// end inline asm
	add.s64 	%rd908, %rd907, %rd228;
	cvt.u32.u64 	%r635, %rd908;
	shl.b32 	%r636, %r635, 2;
	add.s32 	%r627, %r631, %r636;
	add.s64 	%rd903, %rd902, %rd239;
	// begin inline asm
	cp.async.ca.shared.global [%r627], [%rd903], 4, 4;
	// end inline asm
	add.s64 	%rd909, %rd908, %rd228;
	cvt.u32.u64 	%r637, %rd909;
	shl.b32 	%r638, %r637, 2;
	add.s32 	%r628, %r631, %r638;
	add.s64 	%rd904, %rd903, %rd239;
	// begin inline asm
	cp.async.ca.shared.global [%r628], [%rd904], 4, 4;
	// end inline asm
	add.s64 	%rd1679, %rd909, %rd228;
	setp.lt.u64 	%p149, %rd1679, 8;
	@%p149 bra 	$L__BB1_208;
$L__BB1_209:
	// begin inline asm
	cp.async.commit_group;
	// end inline asm
	add.s32 	%r639, %r169, 24;
	mul.lo.s32 	%r182, %r639, %r217;
	@%p102 bra 	$L__BB1_216;
	mul.wide.s32 	%rd910, %r182, 4;
	add.s64 	%rd299, %rd43, %rd910;
	setp.eq.s64 	%p151, %rd236, 3;
	mov.u64 	%rd1681, %rd227;
	@%p151 bra 	$L__BB1_214;
	setp.eq.s64 	%p152, %rd236, 0;
	shl.b64 	%rd912, %rd227, 2;
	add.s64 	%rd911, %rd299, %rd912;
	// begin inline asm
	cp.async.ca.shared.global [%r23], [%rd911], 4, 4;
	// end inline asm
	mov.u64 	%rd1681, %rd229;
	@%p152 bra 	$L__BB1_214;
	setp.eq.s64 	%p153, %rd236, 1;
	add.s64 	%rd913, %rd911, %rd239;
	// begin inline asm
	cp.async.ca.shared.global [%r24], [%rd913], 4, 4;
	// end inline asm
	mov.u64 	%rd1681, %rd237;
	@%p153 bra 	$L__BB1_214;
	add.s64 	%rd914, %rd913, %rd239;
	// begin inline asm
	cp.async.ca.shared.global [%r25], [%rd914], 4, 4;
	// end inline asm
	mov.u64 	%rd1681, %rd238;
$L__BB1_214:
	setp.lt.u64 	%p154, %rd235, 3;
	@%p154 bra 	$L__BB1_216;
$L__BB1_215:
	cvt.u32.u64 	%r647, %rd1681;
	mov.u32 	%r648, shared_storage;
	add.s32 	%r649, %r648, 1792;
	shl.b32 	%r650, %r647, 2;
	add.s32 	%r643, %r649, %r650;
	shl.b64 	%rd919, %rd1681, 2;
	add.s64 	%rd915, %rd299, %rd919;
	// begin inline asm
	cp.async.ca.shared.global [%r643], [%rd915], 4, 4;
	// end inline asm
	add.s64 	%rd920, %rd1681, %rd228;
	cvt.u32.u64 	%r651, %rd920;
	shl.b32 	%r652, %r651, 2;
	add.s32 	%r644, %r649, %r652;
	add.s64 	%rd916, %rd915, %rd239;
	// begin inline asm
	cp.async.ca.shared.global [%r644], [%rd916], 4, 4;
	// end inline asm
	add.s64 	%rd921, %rd920, %rd228;
	cvt.u32.u64 	%r653, %rd921;
	shl.b32 	%r654, %r653, 2;
	add.s32 	%r645, %r649, %r654;
	add.s64 	%rd917, %rd916, %rd239;
	// begin inline asm
	cp.async.ca.shared.global [%r645], [%rd917], 4, 4;
	// end inline asm
	add.s64 	%rd922, %rd921, %rd228;
	cvt.u32.u64 	%r655, %rd922;
	shl.b32 	%r656, %r655, 2;
	add.s32 	%r646, %r649, %r656;
	add.s64 	%rd918, %rd917, %rd239;
	// begin inline asm
	cp.async.ca.shared.global [%r646], [%rd918], 4, 4;
	// end inline asm
	add.s64 	%rd1681, %rd922, %rd228;
	setp.lt.u64 	%p155, %rd1681, 8;
	@%p155 bra 	$L__BB1_215;
$L__BB1_216:
	// begin inline asm
	cp.async.commit_group;
	// end inline asm
	add.s32 	%r183, %r182, %r217;
	@%p102 bra 	$L__BB1_223;
	mul.wide.s32 	%rd923, %r183, 4;
	add.s64 	%rd305, %rd43, %rd923;
	setp.eq.s64 	%p157, %rd236, 3;
	mov.u64 	%rd1683, %rd227;
	@%p157 bra 	$L__BB1_221;
	setp.eq.s64 	%p158, %rd236, 0;
	shl.b64 	%rd925, %rd227, 2;
	add.s64 	%rd924, %rd305, %rd925;
	// begin inline asm
	cp.async.ca.shared.global [%r26], [%rd924], 4, 4;
	// end inline asm
	mov.u64 	%rd1683, %rd229;
	@%p158 bra 	$L__BB1_221;
	setp.eq.s64 	%p159, %rd236, 1;
	add.s64 	%rd926, %rd924, %rd239;
	// begin inline asm
	cp.async.ca.shared.global [%r27], [%rd926], 4, 4;
	// end inline asm
	mov.u64 	%rd1683, %rd237;
	@%p159 bra 	$L__BB1_221;
	add.s64 	%rd927, %rd926, %rd239;
	// begin inline asm
	cp.async.ca.shared.global [%r28], [%rd927], 4, 4;
	// end inline asm
	mov.u64 	%rd1683, %rd238;
$L__BB1_221:
	setp.lt.u64 	%p160, %rd235, 3;
	@%p160 bra 	$L__BB1_223;
$L__BB1_222:
	cvt.u32.u64 	%r664, %rd1683;
	mov.u32 	%r665, shared_storage;
	add.s32 	%r666, %r665, 1824;
	shl.b32 	%r667, %r664, 2;
	add.s32 	%r660, %r666, %r667;
	shl.b64 	%rd932, %rd1683, 2;
	add.s64 	%rd928, %rd305, %rd932;
	// begin inline asm
	cp.async.ca.shared.global [%r660], [%rd928], 4, 4;
	// end inline asm
	add.s64 	%rd933, %rd1683, %rd228;
	cvt.u32.u64 	%r668, %rd933;
	shl.b32 	%r669, %r668, 2;
	add.s32 	%r661, %r666, %r669;
	add.s64 	%rd929, %rd928, %rd239;
	// begin inline asm
	cp.async.ca.shared.global [%r661], [%rd929], 4, 4;
	// end inline asm
	add.s64 	%rd934, %rd933, %rd228;
	cvt.u32.u64 	%r670, %rd934;
	shl.b32 	%r671, %r670, 2;
	add.s32 	%r662, %r666, %r671;
	add.s64 	%rd930, %rd929, %rd239;
	// begin inline asm
	cp.async.ca.shared.global [%r662], [%rd930], 4, 4;
	// end inline asm
	add.s64 	%rd935, %rd934, %rd228;
	cvt.u32.u64 	%r672, %rd935;
	shl.b32 	%r673, %r672, 2;
	add.s32 	%r663, %r666, %r673;
	add.s64 	%rd931, %rd930, %rd239;
	// begin inline asm
	cp.async.ca.shared.global [%r663], [%rd931], 4, 4;
	// end inline asm
	add.s64 	%rd1683, %rd935, %rd228;
	setp.lt.u64 	%p161, %rd1683, 8;
	@%p161 bra 	$L__BB1_222;
$L__BB1_223:
	// begin inline asm
	cp.async.commit_group;
	// end inline asm
	add.s32 	%r184, %r183, %r217;
	@%p102 bra 	$L__BB1_230;
	mul.wide.s32 	%rd936, %r184, 4;
	add.s64 	%rd311, %rd43, %rd936;
	setp.eq.s64 	%p163, %rd236, 3;
	mov.u64 	%rd1685, %rd227;
	@%p163 bra 	$L__BB1_228;
	setp.eq.s64 	%p164, %rd236, 0;
	shl.b64 	%rd938, %rd227, 2;
	add.s64 	%rd937, %rd311, %rd938;
	// begin inline asm
	cp.async.ca.shared.global [%r29], [%rd937], 4, 4;
	// end inline asm
	mov.u64 	%rd1685, %rd229;
	@%p164 bra 	$L__BB1_228;
	setp.eq.s64 	%p165, %rd236, 1;
	add.s64 	%rd939, %rd937, %rd239;
	// begin inline asm
	cp.async.ca.shared.global [%r30], [%rd939], 4, 4;
	// end inline asm
	mov.u64 	%rd1685, %rd237;
	@%p165 bra 	$L__BB1_228;
	add.s64 	%rd940, %rd939, %rd239;
	// begin inline asm
	cp.async.ca.shared.global [%r31], [%rd940], 4, 4;
	// end inline asm
	mov.u64 	%rd1685, %rd238;
$L__BB1_228:
	setp.lt.u64 	%p166, %rd235, 3;
	@%p166 bra 	$L__BB1_230;
$L__BB1_229:
	cvt.u32.u64 	%r681, %rd1685;
	mov.u32 	%r682, shared_storage;
	add.s32 	%r683, %r682, 1856;
	shl.b32 	%r684, %r681, 2;
	add.s32 	%r677, %r683, %r684;
	shl.b64 	%rd945, %rd1685, 2;
	add.s64 	%rd941, %rd311, %rd945;
	// begin inline asm
	cp.async.ca.shared.global [%r677], [%rd941], 4, 4;
	// end inline asm
	add.s64 	%rd946, %rd1685, %rd228;
	cvt.u32.u64 	%r685, %rd946;
	shl.b32 	%r686, %r685, 2;
	add.s32 	%r678, %r683, %r686;
	add.s64 	%rd942, %rd941, %rd239;
	// begin inline asm
	cp.async.ca.shared.global [%r678], [%rd942], 4, 4;
	// end inline asm
	add.s64 	%rd947, %rd946, %rd228;
	cvt.u32.u64 	%r687, %rd947;
	shl.b32 	%r688, %r687, 2;
	add.s32 	%r679, %r683, %r688;
	add.s64 	%rd943, %rd942, %rd239;
	// begin inline asm
	cp.async.ca.shared.global [%r679], [%rd943], 4, 4;
	// end inline asm
	add.s64 	%rd948, %rd947, %rd228;
	cvt.u32.u64 	%r689, %rd948;
	shl.b32 	%r690, %r689, 2;
	add.s32 	%r680, %r683, %r690;
	add.s64 	%rd944, %rd943, %rd239;
	// begin inline asm
	cp.async.ca.shared.global [%r680], [%rd944], 4, 4;
	// end inline asm
	add.s64 	%rd1685, %rd948, %rd228;
	setp.lt.u64 	%p167, %rd1685, 8;
	@%p167 bra 	$L__BB1_229;
$L__BB1_230:
	// begin inline asm
	cp.async.commit_group;
	// end inline asm
	add.s32 	%r185, %r184, %r217;
	@%p102 bra 	$L__BB1_237;
	mul.wide.s32 	%rd949, %r185, 4;
	add.s64 	%rd317, %rd43, %rd949;
	setp.eq.s64 	%p169, %rd236, 3;
	mov.u64 	%rd1687, %rd227;
	@%p169 bra 	$L__BB1_235;
	setp.eq.s64 	%p170, %rd236, 0;
	shl.b64 	%rd951, %rd227, 2;
	add.s64 	%rd950, %rd317, %rd951;
	// begin inline asm
	cp.async.ca.shared.global [%r32], [%rd950], 4, 4;
	// end inline asm
	mov.u64 	%rd1687, %rd229;
	@%p170 bra 	$L__BB1_235;
	setp.eq.s64 	%p171, %rd236, 1;
	add.s64 	%rd952, %rd950, %rd239;
	// begin inline asm
	cp.async.ca.shared.global [%r33], [%rd952], 4, 4;
	// end inline asm
	mov.u64 	%rd1687, %rd237;
	@%p171 bra 	$L__BB1_235;
	add.s64 	%rd953, %rd952, %rd239;
	// begin inline asm
	cp.async.ca.shared.global [%r34], [%rd953], 4, 4;
	// end inline asm
	mov.u64 	%rd1687, %rd238;
$L__BB1_235:
	setp.lt.u64 	%p172, %rd235, 3;
	@%p172 bra 	$L__BB1_237;
$L__BB1_236:
	cvt.u32.u64 	%r698, %rd1687;
	mov.u32 	%r699, shared_storage;
	add.s32 	%r700, %r699, 1888;
	shl.b32 	%r701, %r698, 2;
	add.s32 	%r694, %r700, %r701;
	shl.b64 	%rd958, %rd1687, 2;
	add.s64 	%rd954, %rd317, %rd958;
	// begin inline asm
	cp.async.ca.shared.global [%r694], [%rd954], 4, 4;
	// end inline asm
	add.s64 	%rd959, %rd1687, %rd228;
	cvt.u32.u64 	%r702, %rd959;
	shl.b32 	%r703, %r702, 2;
	add.s32 	%r695, %r700, %r703;
	add.s64 	%rd955, %rd954, %rd239;
	// begin inline asm
	cp.async.ca.shared.global [%r695], [%rd955], 4, 4;
	// end inline asm
	add.s64 	%rd960, %rd959, %rd228;
	cvt.u32.u64 	%r704, %rd960;
	shl.b32 	%r705, %r704, 2;
	add.s32 	%r696, %r700, %r705;
	add.s64 	%rd956, %rd955, %rd239;
	// begin inline asm
	cp.async.ca.shared.global [%r696], [%rd956], 4, 4;
	// end inline asm
	add.s64 	%rd961, %rd960, %rd228;
	cvt.u32.u64 	%r706, %rd961;
	shl.b32 	%r707, %r706, 2;
	add.s32 	%r697, %r700, %r707;
	add.s64 	%rd957, %rd956, %rd239;
	// begin inline asm
	cp.async.ca.shared.global [%r697], [%rd957], 4, 4;
	// end inline asm
	add.s64 	%rd1687, %rd961, %rd228;
	setp.lt.u64 	%p173, %rd1687, 8;
	@%p173 bra 	$L__BB1_236;
$L__BB1_237:
	// begin inline asm
	cp.async.commit_group;
	// end inline asm
	add.s32 	%r186, %r185, %r217;
	@%p102 bra 	$L__BB1_244;
	mul.wide.s32 	%rd962, %r186, 4;
	add.s64 	%rd323, %rd43, %rd962;
	setp.eq.s64 	%p175, %rd236, 3;
	mov.u64 	%rd1689, %rd227;
	@%p175 bra 	$L__BB1_242;
	setp.eq.s64 	%p176, %rd236, 0;
	shl.b64 	%rd964, %rd227, 2;
	add.s64 	%rd963, %rd323, %rd964;
	// begin inline asm
	cp.async.ca.shared.global [%r35], [%rd963], 4, 4;
	// end inline asm
	mov.u64 	%rd1689, %rd229;
	@%p176 bra 	$L__BB1_242;
	setp.eq.s64 	%p177, %rd236, 1;
	add.s64 	%rd965, %rd963, %rd239;
	// begin inline asm
	cp.async.ca.shared.global [%r36], [%rd965], 4, 4;
	// end inline asm
	mov.u64 	%rd1689, %rd237;
	@%p177 bra 	$L__BB1_242;
	add.s64 	%rd966, %rd965, %rd239;
	// begin inline asm
	cp.async.ca.shared.global [%r37], [%rd966], 4, 4;
	// end inline asm
	mov.u64 	%rd1689, %rd238;
$L__BB1_242:
	setp.lt.u64 	%p178, %rd235, 3;
	@%p178 bra 	$L__BB1_244;
$L__BB1_243:
	cvt.u32.u64 	%r715, %rd1689;
	mov.u32 	%r716, shared_storage;
	add.s32 	%r717, %r716, 1920;
	shl.b32 	%r718, %r715, 2;
	add.s32 	%r711, %r717, %r718;
	shl.b64 	%rd971, %rd1689, 2;
	add.s64 	%rd967, %rd323, %rd971;
	// begin inline asm
	cp.async.ca.shared.global [%r711], [%rd967], 4, 4;
	// end inline asm
	add.s64 	%rd972, %rd1689, %rd228;
	cvt.u32.u64 	%r719, %rd972;
	shl.b32 	%r720, %r719, 2;
	add.s32 	%r712, %r717, %r720;
	add.s64 	%rd968, %rd967, %rd239;
	// begin inline asm
	cp.async.ca.shared.global [%r712], [%rd968], 4, 4;
	// end inline asm
	add.s64 	%rd973, %rd972, %rd228;
	cvt.u32.u64 	%r721, %rd973;
	shl.b32 	%r722, %r721, 2;
	add.s32 	%r713, %r717, %r722;
	add.s64 	%rd969, %rd968, %rd239;
	// begin inline asm
	cp.async.ca.shared.global [%r713], [%rd969], 4, 4;
	// end inline asm
	add.s64 	%rd974, %rd973, %rd228;
	cvt.u32.u64 	%r723, %rd974;
	shl.b32 	%r724, %r723, 2;
	add.s32 	%r714, %r717, %r724;
	add.s64 	%rd970, %rd969, %rd239;
	// begin inline asm
	cp.async.ca.shared.global [%r714], [%rd970], 4, 4;
	// end inline asm
	add.s64 	%rd1689, %rd974, %rd228;
	setp.lt.u64 	%p179, %rd1689, 8;
	@%p179 bra 	$L__BB1_243;
$L__BB1_244:
	// begin inline asm
	cp.async.commit_group;
	// end inline asm
	add.s32 	%r187, %r186, %r217;
	@%p102 bra 	$L__BB1_251;
	mul.wide.s32 	%rd975, %r187, 4;
	add.s64 	%rd329, %rd43, %rd975;
	setp.eq.s64 	%p181, %rd236, 3;
	mov.u64 	%rd1691, %rd227;
	@%p181 bra 	$L__BB1_249;
	setp.eq.s64 	%p182, %rd236, 0;
	shl.b64 	%rd977, %rd227, 2;
	add.s64 	%rd976, %rd329, %rd977;
	// begin inline asm
	cp.async.ca.shared.global [%r38], [%rd976], 4, 4;
	// end inline asm
	mov.u64 	%rd1691, %rd229;
	@%p182 bra 	$L__BB1_249;
	setp.eq.s64 	%p183, %rd236, 1;
	add.s64 	%rd978, %rd976, %rd239;
	// begin inline asm
	cp.async.ca.shared.global [%r39], [%rd978], 4, 4;
	// end inline asm
	mov.u64 	%rd1691, %rd237;
	@%p183 bra 	$L__BB1_249;
	add.s64 	%rd979, %rd978, %rd239;
	// begin inline asm
	cp.async.ca.shared.global [%r40], [%rd979], 4, 4;
	// end inline asm
	mov.u64 	%rd1691, %rd238;
$L__BB1_249:
	setp.lt.u64 	%p184, %rd235, 3;
	@%p184 bra 	$L__BB1_251;
$L__BB1_250:
	cvt.u32.u64 	%r732, %rd1691;
	mov.u32 	%r733, shared_storage;
	add.s32 	%r734, %r733, 1952;
	shl.b32 	%r735, %r732, 2;
	add.s32 	%r728, %r734, %r735;
	shl.b64 	%rd984, %rd1691, 2;
	add.s64 	%rd980, %rd329, %rd984;
	// begin inline asm
	cp.async.ca.shared.global [%r728], [%rd980], 4, 4;
	// end inline asm
	add.s64 	%rd985, %rd1691, %rd228;
	cvt.u32.u64 	%r736, %rd985;
	shl.b32 	%r737, %r736, 2;
	add.s32 	%r729, %r734, %r737;
	add.s64 	%rd981, %rd980, %rd239;
	// begin inline asm
	cp.async.ca.shared.global [%r729], [%rd981], 4, 4;
	// end inline asm
	add.s64 	%rd986, %rd985, %rd228;
	cvt.u32.u64 	%r738, %rd986;
	shl.b32 	%r739, %r738, 2;
	add.s32 	%r730, %r734, %r739;
	add.s64 	%rd982, %rd981, %rd239;
	// begin inline asm
	cp.async.ca.shared.global [%r730], [%rd982], 4, 4;
	// end inline asm
	add.s64 	%rd987, %rd986, %rd228;
	cvt.u32.u64 	%r740, %rd987;
	shl.b32 	%r741, %r740, 2;
	add.s32 	%r731, %r734, %r741;
	add.s64 	%rd983, %rd982, %rd239;
	// begin inline asm
	cp.async.ca.shared.global [%r731], [%rd983], 4, 4;
	// end inline asm
	add.s64 	%rd1691, %rd987, %rd228;
	setp.lt.u64 	%p185, %rd1691, 8;
	@%p185 bra 	$L__BB1_250;
$L__BB1_251:
	// begin inline asm
	cp.async.commit_group;
	// end inline asm
	add.s32 	%r188, %r187, %r217;
	@%p102 bra 	$L__BB1_258;
	mul.wide.s32 	%rd988, %r188, 4;
	add.s64 	%rd335, %rd43, %rd988;
	setp.eq.s64 	%p187, %rd236, 3;
	mov.u64 	%rd1693, %rd227;
	@%p187 bra 	$L__BB1_256;
	setp.eq.s64 	%p188, %rd236, 0;
	shl.b64 	%rd990, %rd227, 2;
	add.s64 	%rd989, %rd335, %rd990;
	// begin inline asm
	cp.async.ca.shared.global [%r41], [%rd989], 4, 4;
	// end inline asm
	mov.u64 	%rd1693, %rd229;
	@%p188 bra 	$L__BB1_256;
	setp.eq.s64 	%p189, %rd236, 1;
	add.s64 	%rd991, %rd989, %rd239;
	// begin inline asm
	cp.async.ca.shared.global [%r42], [%rd991], 4, 4;
	// end inline asm
	mov.u64 	%rd1693, %rd237;
	@%p189 bra 	$L__BB1_256;
	add.s64 	%rd992, %rd991, %rd239;
	// begin inline asm
	cp.async.ca.shared.global [%r43], [%rd992], 4, 4;
	// end inline asm
	mov.u64 	%rd1693, %rd238;
$L__BB1_256:
	setp.lt.u64 	%p190, %rd235, 3;
	@%p190 bra 	$L__BB1_258;
$L__BB1_257:
	cvt.u32.u64 	%r749, %rd1693;
	mov.u32 	%r750, shared_storage;
	add.s32 	%r751, %r750, 1984;
	shl.b32 	%r752, %r749, 2;
	add.s32 	%r745, %r751, %r752;
	shl.b64 	%rd997, %rd1693, 2;
	add.s64 	%rd993, %rd335, %rd997;
	// begin inline asm
	cp.async.ca.shared.global [%r745], [%rd993], 4, 4;
	// end inline asm
	add.s64 	%rd998, %rd1693, %rd228;
	cvt.u32.u64 	%r753, %rd998;
	shl.b32 	%r754, %r753, 2;
	add.s32 	%r746, %r751, %r754;
	add.s64 	%rd994, %rd993, %rd239;
	// begin inline asm
	cp.async.ca.shared.global [%r746], [%rd994], 4, 4;
	// end inline asm
	add.s64 	%rd999, %rd998, %rd228;
	cvt.u32.u64 	%r755, %rd999;
	shl.b32 	%r756, %r755, 2;
	add.s32 	%r747, %r751, %r756;
	add.s64 	%rd995, %rd994, %rd239;
	// begin inline asm
	cp.async.ca.shared.global [%r747], [%rd995], 4, 4;
	// end inline asm
	add.s64 	%rd1000, %rd999, %rd228;
	cvt.u32.u64 	%r757, %rd1000;
	shl.b32 	%r758, %r757, 2;
	add.s32 	%r748, %r751, %r758;
	add.s64 	%rd996, %rd995, %rd239;
	// begin inline asm
	cp.async.ca.shared.global [%r748], [%rd996], 4, 4;
	// end inline asm
	add.s64 	%rd1693, %rd1000, %rd228;
	setp.lt.u64 	%p191, %rd1693, 8;
	@%p191 bra 	$L__BB1_257;
$L__BB1_258:
	// begin inline asm
	cp.async.commit_group;
	// end inline asm
	add.s32 	%r759, %r188, %r217;
	mul.wide.s32 	%rd341, %r759, 4;
	@%p102 bra 	$L__BB1_265;
	add.s64 	%rd342, %rd43, %rd341;
	setp.eq.s64 	%p193, %rd236, 3;
	mov.u64 	%rd1695, %rd227;
	@%p193 bra 	$L__BB1_263;
	setp.eq.s64 	%p194, %rd236, 0;
	shl.b64 	%rd1002, %rd227, 2;
	add.s64 	%rd1001, %rd342, %rd1002;
	// begin inline asm
	cp.async.ca.shared.global [%r44], [%rd1001], 4, 4;
	// end inline asm
	mov.u64 	%rd1695, %rd229;
	@%p194 bra 	$L__BB1_263;
	setp.eq.s64 	%p195, %rd236, 1;
	add.s64 	%rd1003, %rd1001, %rd239;
	// begin inline asm
	cp.async.ca.shared.global [%r45], [%rd1003], 4, 4;
	// end inline asm
	mov.u64 	%rd1695, %rd237;
	@%p195 bra 	$L__BB1_263;
	add.s64 	%rd1004, %rd1003, %rd239;
	// begin inline asm
	cp.async.ca.shared.global [%r46], [%rd1004], 4, 4;
	// end inline asm
	mov.u64 	%rd1695, %rd238;
$L__BB1_263:
	setp.lt.u64 	%p196, %rd235, 3;
	@%p196 bra 	$L__BB1_265;
$L__BB1_264:
	cvt.u32.u64 	%r767, %rd1695;
	mov.u32 	%r768, shared_storage;
	add.s32 	%r769, %r768, 2016;
	shl.b32 	%r770, %r767, 2;
	add.s32 	%r763, %r769, %r770;
	shl.b64 	%rd1009, %rd1695, 2;
	add.s64 	%rd1005, %rd342, %rd1009;
	// begin inline asm
	cp.async.ca.shared.global [%r763], [%rd1005], 4, 4;
	// end inline asm
	add.s64 	%rd1010, %rd1695, %rd228;
	cvt.u32.u64 	%r771, %rd1010;
	shl.b32 	%r772, %r771, 2;
	add.s32 	%r764, %r769, %r772;
	add.s64 	%rd1006, %rd1005, %rd239;
	// begin inline asm
	cp.async.ca.shared.global [%r764], [%rd1006], 4, 4;
	// end inline asm
	add.s64 	%rd1011, %rd1010, %rd228;
	cvt.u32.u64 	%r773, %rd1011;
	shl.b32 	%r774, %r773, 2;
	add.s32 	%r765, %r769, %r774;
	add.s64 	%rd1007, %rd1006, %rd239;
	// begin inline asm
	cp.async.ca.shared.global [%r765], [%rd1007], 4, 4;
	// end inline asm
	add.s64 	%rd1012, %rd1011, %rd228;
	cvt.u32.u64 	%r775, %rd1012;
	shl.b32 	%r776, %r775, 2;
	add.s32 	%r766, %r769, %r776;
	add.s64 	%rd1008, %rd1007, %rd239;
	// begin inline asm
	cp.async.ca.shared.global [%r766], [%rd1008], 4, 4;
	// end inline asm
	add.s64 	%rd1695, %rd1012, %rd228;
	setp.lt.u64 	%p197, %rd1695, 8;
	@%p197 bra 	$L__BB1_264;
$L__BB1_265:
	// begin inline asm
	cp.async.commit_group;
	// end inline asm
$L__BB1_266:
	ld.shared.v4.f32 	{%f9, %f10, %f11, %f12}, [%r11+-768];
	ld.shared.f32 	%f13, [%r47];
	fma.rn.f32 	%f14, %f9, %f13, %f102;
	ld.shared.f32 	%f15, [%r47+32];
	fma.rn.f32 	%f16, %f10, %f15, %f14;
	ld.shared.f32 	%f17, [%r47+64];
	fma.rn.f32 	%f18, %f11, %f17, %f16;
	ld.shared.f32 	%f19, [%r47+96];
	fma.rn.f32 	%f20, %f12, %f19, %f18;
	ld.shared.v4.f32 	{%f21, %f22, %f23, %f24}, [%r11+-752];
	ld.shared.f32 	%f25, [%r47+128];
	fma.rn.f32 	%f26, %f21, %f25, %f20;
	ld.shared.f32 	%f27, [%r47+160];
	fma.rn.f32 	%f28, %f22, %f27, %f26;
	ld.shared.f32 	%f29, [%r47+192];
	fma.rn.f32 	%f30, %f23, %f29, %f28;
	ld.shared.f32 	%f31, [%r47+224];
	fma.rn.f32 	%f2, %f24, %f31, %f30;
	bar.sync 	0;
	// begin inline asm
	cp.async.wait_group 2;
	// end inline asm
	barrier.sync 	0;
	add.s32 	%r189, %r1599, 4;
	setp.ge.s32 	%p198, %r189, %r10;
	@%p198 bra 	$L__BB1_380;
	setp.gt.u32 	%p199, %r9, 7;
	shl.b32 	%r190, %r189, 3;
	mul.wide.s32 	%rd348, %r190, 4;
	@%p199 bra 	$L__BB1_274;
	add.s64 	%rd349, %rd2, %rd348;
	setp.eq.s64 	%p200, %rd236, 3;
	mov.u64 	%rd1697, %rd227;
	@%p200 bra 	$L__BB1_272;
	setp.eq.s64 	%p201, %rd236, 0;
	shl.b64 	%rd1014, %rd227, 2;
	add.s64 	%rd1013, %rd349, %rd1014;
	// begin inline asm
	cp.async.ca.shared.global [%r48], [%rd1013], 4, 4;
	// end inline asm
	mov.u64 	%rd1697, %rd229;
	@%p201 bra 	$L__BB1_272;
	setp.eq.s64 	%p202, %rd236, 1;
	add.s64 	%rd1015, %rd1013, %rd239;
	// begin inline asm
	cp.async.ca.shared.global [%r49], [%rd1015], 4, 4;
	// end inline asm
	mov.u64 	%rd1697, %rd237;
	@%p202 bra 	$L__BB1_272;
	add.s64 	%rd1016, %rd1015, %rd239;
	// begin inline asm
	cp.async.ca.shared.global [%r50], [%rd1016], 4, 4;
	// end inline asm
	mov.u64 	%rd1697, %rd238;
$L__BB1_272:
	setp.lt.u64 	%p203, %rd235, 3;
	@%p203 bra 	$L__BB1_274;
$L__BB1_273:
	cvt.u32.u64 	%r784, %rd1697;
	shl.b32 	%r785, %r784, 2;
	mov.u32 	%r786, shared_storage;
	add.s32 	%r780, %r786, %r785;
	shl.b64 	%rd1021, %rd1697, 2;
	add.s64 	%rd1017, %rd349, %rd1021;
	// begin inline asm
	cp.async.ca.shared.global [%r780], [%rd1017], 4, 4;
	// end inline asm
	add.s64 	%rd1022, %rd1697, %rd228;
	cvt.u32.u64 	%r787, %rd1022;
	shl.b32 	%r788, %r787, 2;
	add.s32 	%r781, %r786, %r788;
	add.s64 	%rd1018, %rd1017, %rd239;
	// begin inline asm
	cp.async.ca.shared.global [%r781], [%rd1018], 4, 4;
	// end inline asm
	add.s64 	%rd1023, %rd1022, %rd228;
	cvt.u32.u64 	%r789, %rd1023;
	shl.b32 	%r790, %r789, 2;
	add.s32 	%r782, %r786, %r790;
	add.s64 	%rd1019, %rd1018, %rd239;
	// begin inline asm
	cp.async.ca.shared.global [%r782], [%rd1019], 4, 4;
	// end inline asm
	add.s64 	%rd1024, %rd1023, %rd228;
	cvt.u32.u64 	%r791, %rd1024;
	shl.b32 	%r792, %r791, 2;
	add.s32 	%r783, %r786, %r792;
	add.s64 	%rd1020, %rd1019, %rd239;
	// begin inline asm
	cp.async.ca.shared.global [%r783], [%rd1020], 4, 4;
	// end inline asm
	add.s64 	%rd1697, %rd1024, %rd228;
	setp.lt.u64 	%p204, %rd1697, 8;
	@%p204 bra 	$L__BB1_273;
$L__BB1_274:
	// begin inline asm
	cp.async.commit_group;
	// end inline asm
	@%p199 bra 	$L__BB1_281;
	add.s64 	%rd355, %rd8, %rd348;
	setp.eq.s64 	%p206, %rd236, 3;
	mov.u64 	%rd1699, %rd227;
	@%p206 bra 	$L__BB1_279;
	setp.eq.s64 	%p207, %rd236, 0;
	shl.b64 	%rd1026, %rd227, 2;
	add.s64 	%rd1025, %rd355, %rd1026;
	// begin inline asm
	cp.async.ca.shared.global [%r51], [%rd1025], 4, 4;
	// end inline asm
	mov.u64 	%rd1699, %rd229;
	@%p207 bra 	$L__BB1_279;
	setp.eq.s64 	%p208, %rd236, 1;
	add.s64 	%rd1027, %rd1025, %rd239;
	// begin inline asm
	cp.async.ca.shared.global [%r52], [%rd1027], 4, 4;
	// end inline asm
	mov.u64 	%rd1699, %rd237;
	@%p208 bra 	$L__BB1_279;
	add.s64 	%rd1028, %rd1027, %rd239;
	// begin inline asm
	cp.async.ca.shared.global [%r53], [%rd1028], 4, 4;
	// end inline asm
	mov.u64 	%rd1699, %rd238;
$L__BB1_279:
	setp.lt.u64 	%p209, %rd235, 3;
	@%p209 bra 	$L__BB1_281;
$L__BB1_280:
	cvt.u32.u64 	%r800, %rd1699;
	mov.u32 	%r801, shared_storage;
	add.s32 	%r802, %r801, 32;
	shl.b32 	%r803, %r800, 2;
	add.s32 	%r796, %r802, %r803;
	shl.b64 	%rd1033, %rd1699, 2;
	add.s64 	%rd1029, %rd355, %rd1033;
	// begin inline asm
	cp.async.ca.shared.global [%r796], [%rd1029], 4, 4;
	// end inline asm
	add.s64 	%rd1034, %rd1699, %rd228;
	cvt.u32.u64 	%r804, %rd1034;
	shl.b32 	%r805, %r804, 2;
	add.s32 	%r797, %r802, %r805;
	add.s64 	%rd1030, %rd1029, %rd239;
	// begin inline asm
	cp.async.ca.shared.global [%r797], [%rd1030], 4, 4;
	// end inline asm
	add.s64 	%rd1035, %rd1034, %rd228;
	cvt.u32.u64 	%r806, %rd1035;
	shl.b32 	%r807, %r806, 2;
	add.s32 	%r798, %r802, %r807;
	add.s64 	%rd1031, %rd1030, %rd239;
	// begin inline asm
	cp.async.ca.shared.global [%r798], [%rd1031], 4, 4;
	// end inline asm
	add.s64 	%rd1036, %rd1035, %rd228;
	cvt.u32.u64 	%r808, %rd1036;
	shl.b32 	%r809, %r808, 2;
	add.s32 	%r799, %r802, %r809;
	add.s64 	%rd1032, %rd1031, %rd239;
	// begin inline asm
	cp.async.ca.shared.global [%r799], [%rd1032], 4, 4;
	// end inline asm
	add.s64 	%rd1699, %rd1036, %rd228;
	setp.lt.u64 	%p210, %rd1699, 8;
	@%p210 bra 	$L__BB1_280;
$L__BB1_281:
	// begin inline asm
	cp.async.commit_group;
	// end inline asm
	@%p199 bra 	$L__BB1_288;
	add.s64 	%rd361, %rd13, %rd348;
	setp.eq.s64 	%p212, %rd236, 3;
	mov.u64 	%rd1701, %rd227;
	@%p212 bra 	$L__BB1_286;
	setp.eq.s64 	%p213, %rd236, 0;
	shl.b64 	%rd1038, %rd227, 2;
	add.s64 	%rd1037, %rd361, %rd1038;
	// begin inline asm
	cp.async.ca.shared.global [%r54], [%rd1037], 4, 4;
	// end inline asm
	mov.u64 	%rd1701, %rd229;
	@%p213 bra 	$L__BB1_286;
	setp.eq.s64 	%p214, %rd236, 1;
	add.s64 	%rd1039, %rd1037, %rd239;
	// begin inline asm
	cp.async.ca.shared.global [%r55], [%rd1039], 4, 4;
	// end inline asm
	mov.u64 	%rd1701, %rd237;
	@%p214 bra 	$L__BB1_286;
	add.s64 	%rd1040, %rd1039, %rd239;
	// begin inline asm
	cp.async.ca.shared.global [%r56], [%rd1040], 4, 4;
	// end inline asm
	mov.u64 	%rd1701, %rd238;
$L__BB1_286:
	setp.lt.u64 	%p215, %rd235, 3;
	@%p215 bra 	$L__BB1_288;
$L__BB1_287:
	cvt.u32.u64 	%r817, %rd1701;
	mov.u32 	%r818, shared_storage;
	add.s32 	%r819, %r818, 64;
	shl.b32 	%r820, %r817, 2;
	add.s32 	%r813, %r819, %r820;
	shl.b64 	%rd1045, %rd1701, 2;
	add.s64 	%rd1041, %rd361, %rd1045;
	// begin inline asm
	cp.async.ca.shared.global [%r813], [%rd1041], 4, 4;
	// end inline asm
	add.s64 	%rd1046, %rd1701, %rd228;
	cvt.u32.u64 	%r821, %rd1046;
	shl.b32 	%r822, %r821, 2;
	add.s32 	%r814, %r819, %r822;
	add.s64 	%rd1042, %rd1041, %rd239;
	// begin inline asm
	cp.async.ca.shared.global [%r814], [%rd1042], 4, 4;
	// end inline asm
	add.s64 	%rd1047, %rd1046, %rd228;
	cvt.u32.u64 	%r823, %rd1047;
	shl.b32 	%r824, %r823, 2;
	add.s32 	%r815, %r819, %r824;
	add.s64 	%rd1043, %rd1042, %rd239;
	// begin inline asm
	cp.async.ca.shared.global [%r815], [%rd1043], 4, 4;
	// end inline asm
	add.s64 	%rd1048, %rd1047, %rd228;
	cvt.u32.u64 	%r825, %rd1048;
	shl.b32 	%r826, %r825, 2;
	add.s32 	%r816, %r819, %r826;
	add.s64 	%rd1044, %rd1043, %rd239;
	// begin inline asm
	cp.async.ca.shared.global [%r816], [%rd1044], 4, 4;
	// end inline asm
	add.s64 	%rd1701, %rd1048, %rd228;
	setp.lt.u64 	%p216, %rd1701, 8;
	@%p216 bra 	$L__BB1_287;
$L__BB1_288:
	// begin inline asm
	cp.async.commit_group;
	// end inline asm
	@%p199 bra 	$L__BB1_295;
	add.s64 	%rd367, %rd18, %rd348;
	setp.eq.s64 	%p218, %rd236, 3;
	mov.u64 	%rd1703, %rd227;
	@%p218 bra 	$L__BB1_293;
	setp.eq.s64 	%p219, %rd236, 0;
	shl.b64 	%rd1050, %rd227, 2;
	add.s64 	%rd1049, %rd367, %rd1050;
	// begin inline asm
	cp.async.ca.shared.global [%r57], [%rd1049], 4, 4;
	// end inline asm
	mov.u64 	%rd1703, %rd229;
	@%p219 bra 	$L__BB1_293;
	setp.eq.s64 	%p220, %rd236, 1;
	add.s64 	%rd1051, %rd1049, %rd239;
	// begin inline asm
	cp.async.ca.shared.global [%r58], [%rd1051], 4, 4;
	// end inline asm
	mov.u64 	%rd1703, %rd237;
	@%p220 bra 	$L__BB1_293;
	add.s64 	%rd1052, %rd1051, %rd239;
	// begin inline asm
	cp.async.ca.shared.global [%r59], [%rd1052], 4, 4;
	// end inline asm
	mov.u64 	%rd1703, %rd238;
$L__BB1_293:
	setp.lt.u64 	%p221, %rd235, 3;
	@%p221 bra 	$L__BB1_295;
$L__BB1_294:
	cvt.u32.u64 	%r834, %rd1703;
	mov.u32 	%r835, shared_storage;
	add.s32 	%r836, %r835, 96;
	shl.b32 	%r837, %r834, 2;
	add.s32 	%r830, %r836, %r837;
	shl.b64 	%rd1057, %rd1703, 2;
	add.s64 	%rd1053, %rd367, %rd1057;
	// begin inline asm
	cp.async.ca.shared.global [%r830], [%rd1053], 4, 4;
	// end inline asm
	add.s64 	%rd1058, %rd1703, %rd228;
	cvt.u32.u64 	%r838, %rd1058;
	shl.b32 	%r839, %r838, 2;
	add.s32 	%r831, %r836, %r839;
	add.s64 	%rd1054, %rd1053, %rd239;
	// begin inline asm
	cp.async.ca.shared.global [%r831], [%rd1054], 4, 4;
	// end inline asm
	add.s64 	%rd1059, %rd1058, %rd228;
	cvt.u32.u64 	%r840, %rd1059;
	shl.b32 	%r841, %r840, 2;
	add.s32 	%r832, %r836, %r841;
	add.s64 	%rd1055, %rd1054, %rd239;
	// begin inline asm
	cp.async.ca.shared.global [%r832], [%rd1055], 4, 4;
	// end inline asm
	add.s64 	%rd1060, %rd1059, %rd228;
	cvt.u32.u64 	%r842, %rd1060;
	shl.b32 	%r843, %r842, 2;
	add.s32 	%r833, %r836, %r843;
	add.s64 	%rd1056, %rd1055, %rd239;
	// begin inline asm
	cp.async.ca.shared.global [%r833], [%rd1056], 4, 4;
	// end inline asm
	add.s64 	%rd1703, %rd1060, %rd228;
	setp.lt.u64 	%p222, %rd1703, 8;
	@%p222 bra 	$L__BB1_294;
$L__BB1_295:
	// begin inline asm
	cp.async.commit_group;
	// end inline asm
	@%p199 bra 	$L__BB1_302;
	add.s64 	%rd373, %rd23, %rd348;
	setp.eq.s64 	%p224, %rd236, 3;
	mov.u64 	%rd1705, %rd227;
	@%p224 bra 	$L__BB1_300;
	setp.eq.s64 	%p225, %rd236, 0;
	shl.b64 	%rd1062, %rd227, 2;
	add.s64 	%rd1061, %rd373, %rd1062;
	// begin inline asm
	cp.async.ca.shared.global [%r60], [%rd1061], 4, 4;
	// end inline asm
	mov.u64 	%rd1705, %rd229;
	@%p225 bra 	$L__BB1_300;
	setp.eq.s64 	%p226, %rd236, 1;
	add.s64 	%rd1063, %rd1061, %rd239;
	// begin inline asm
	cp.async.ca.shared.global [%r61], [%rd1063], 4, 4;
	// end inline asm
	mov.u64 	%rd1705, %rd237;
	@%p226 bra 	$L__BB1_300;
	add.s64 	%rd1064, %rd1063, %rd239;
	// begin inline asm
	cp.async.ca.shared.global [%r62], [%rd1064], 4, 4;
	// end inline asm
	mov.u64 	%rd1705, %rd238;
$L__BB1_300:
	setp.lt.u64 	%p227, %rd235, 3;
	@%p227 bra 	$L__BB1_302;
$L__BB1_301:
	cvt.u32.u64 	%r851, %rd1705;
	mov.u32 	%r852, shared_storage;
	add.s32 	%r853, %r852, 128;
	shl.b32 	%r854, %r851, 2;
	add.s32 	%r847, %r853, %r854;
	shl.b64 	%rd1069, %rd1705, 2;
	add.s64 	%rd1065, %rd373, %rd1069;
	// begin inline asm
	cp.async.ca.shared.global [%r847], [%rd1065], 4, 4;
	// end inline asm
	add.s64 	%rd1070, %rd1705, %rd228;
	cvt.u32.u64 	%r855, %rd1070;
	shl.b32 	%r856, %r855, 2;
	add.s32 	%r848, %r853, %r856;
	add.s64 	%rd1066, %rd1065, %rd239;
	// begin inline asm
	cp.async.ca.shared.global [%r848], [%rd1066], 4, 4;
	// end inline asm
	add.s64 	%rd1071, %rd1070, %rd228;
	cvt.u32.u64 	%r857, %rd1071;
	shl.b32 	%r858, %r857, 2;
	add.s32 	%r849, %r853, %r858;
	add.s64 	%rd1067, %rd1066, %rd239;
	// begin inline asm
	cp.async.ca.shared.global [%r849], [%rd1067], 4, 4;
	// end inline asm
	add.s64 	%rd1072, %rd1071, %rd228;
	cvt.u32.u64 	%r859, %rd1072;
	shl.b32 	%r860, %r859, 2;
	add.s32 	%r850, %r853, %r860;
	add.s64 	%rd1068, %rd1067, %rd239;
	// begin inline asm
	cp.async.ca.shared.global [%r850], [%rd1068], 4, 4;
	// end inline asm
	add.s64 	%rd1705, %rd1072, %rd228;
	setp.lt.u64 	%p228, %rd1705, 8;
	@%p228 bra 	$L__BB1_301;
$L__BB1_302:
	// begin inline asm
	cp.async.commit_group;
	// end inline asm
	@%p199 bra 	$L__BB1_309;
	add.s64 	%rd379, %rd28, %rd348;
	setp.eq.s64 	%p230, %rd236, 3;
	mov.u64 	%rd1707, %rd227;
	@%p230 bra 	$L__BB1_307;
	setp.eq.s64 	%p231, %rd236, 0;
	shl.b64 	%rd1074, %rd227, 2;
	add.s64 	%rd1073, %rd379, %rd1074;
	// begin inline asm
	cp.async.ca.shared.global [%r63], [%rd1073], 4, 4;
	// end inline asm
	mov.u64 	%rd1707, %rd229;
	@%p231 bra 	$L__BB1_307;
	setp.eq.s64 	%p232, %rd236, 1;
	add.s64 	%rd1075, %rd1073, %rd239;
	// begin inline asm
	cp.async.ca.shared.global [%r64], [%rd1075], 4, 4;
	// end inline asm
	mov.u64 	%rd1707, %rd237;
	@%p232 bra 	$L__BB1_307;
	add.s64 	%rd1076, %rd1075, %rd239;
	// begin inline asm
	cp.async.ca.shared.global [%r65], [%rd1076], 4, 4;
	// end inline asm
	mov.u64 	%rd1707, %rd238;
$L__BB1_307:
	setp.lt.u64 	%p233, %rd235, 3;
	@%p233 bra 	$L__BB1_309;
$L__BB1_308:
	cvt.u32.u64 	%r868, %rd1707;
	mov.u32 	%r869, shared_storage;
	add.s32 	%r870, %r869, 160;
	shl.b32 	%r871, %r868, 2;
	add.s32 	%r864, %r870, %r871;
	shl.b64 	%rd1081, %rd1707, 2;
	add.s64 	%rd1077, %rd379, %rd1081;
	// begin inline asm
	cp.async.ca.shared.global [%r864], [%rd1077], 4, 4;
	// end inline asm
	add.s64 	%rd1082, %rd1707, %rd228;
	cvt.u32.u64 	%r872, %rd1082;
	shl.b32 	%r873, %r872, 2;
	add.s32 	%r865, %r870, %r873;
	add.s64 	%rd1078, %rd1077, %rd239;
	// begin inline asm
	cp.async.ca.shared.global [%r865], [%rd1078], 4, 4;
	// end inline asm
	add.s64 	%rd1083, %rd1082, %rd228;
	cvt.u32.u64 	%r874, %rd1083;
	shl.b32 	%r875, %r874, 2;
	add.s32 	%r866, %r870, %r875;
	add.s64 	%rd1079, %rd1078, %rd239;
	// begin inline asm
	cp.async.ca.shared.global [%r866], [%rd1079], 4, 4;
	// end inline asm
	add.s64 	%rd1084, %rd1083, %rd228;
	cvt.u32.u64 	%r876, %rd1084;
	shl.b32 	%r877, %r876, 2;
	add.s32 	%r867, %r870, %r877;
	add.s64 	%rd1080, %rd1079, %rd239;
	// begin inline asm
	cp.async.ca.shared.global [%r867], [%rd1080], 4, 4;
	// end inline asm
	add.s64 	%rd1707, %rd1084, %rd228;
	setp.lt.u64 	%p234, %rd1707, 8;
	@%p234 bra 	$L__BB1_308;
$L__BB1_309:
	// begin inline asm
	cp.async.commit_group;
	// end inline asm
	@%p199 bra 	$L__BB1_316;
	add.s64 	%rd385, %rd33, %rd348;
	setp.eq.s64 	%p236, %rd236, 3;
	mov.u64 	%rd1709, %rd227;
	@%p236 bra 	$L__BB1_314;
	setp.eq.s64 	%p237, %rd236, 0;
	shl.b64 	%rd1086, %rd227, 2;
	add.s64 	%rd1085, %rd385, %rd1086;
	// begin inline asm
	cp.async.ca.shared.global [%r66], [%rd1085], 4, 4;
	// end inline asm
	mov.u64 	%rd1709, %rd229;
	@%p237 bra 	$L__BB1_314;
	setp.eq.s64 	%p238, %rd236, 1;
	add.s64 	%rd1087, %rd1085, %rd239;
	// begin inline asm
	cp.async.ca.shared.global [%r67], [%rd1087], 4, 4;
	// end inline asm
	mov.u64 	%rd1709, %rd237;
	@%p238 bra 	$L__BB1_314;
	add.s64 	%rd1088, %rd1087, %rd239;
	// begin inline asm
	cp.async.ca.shared.global [%r68], [%rd1088], 4, 4;
	// end inline asm
	mov.u64 	%rd1709, %rd238;
$L__BB1_314:
	setp.lt.u64 	%p239, %rd235, 3;
	@%p239 bra 	$L__BB1_316;
$L__BB1_315:
	cvt.u32.u64 	%r885, %rd1709;
	mov.u32 	%r886, shared_storage;
	add.s32 	%r887, %r886, 192;
	shl.b32 	%r888, %r885, 2;
	add.s32 	%r881, %r887, %r888;
	shl.b64 	%rd1093, %rd1709, 2;
	add.s64 	%rd1089, %rd385, %rd1093;
	// begin inline asm
	cp.async.ca.shared.global [%r881], [%rd1089], 4, 4;
	// end inline asm
	add.s64 	%rd1094, %rd1709, %rd228;
	cvt.u32.u64 	%r889, %rd1094;
	shl.b32 	%r890, %r889, 2;
	add.s32 	%r882, %r887, %r890;
	add.s64 	%rd1090, %rd1089, %rd239;
	// begin inline asm
	cp.async.ca.shared.global [%r882], [%rd1090], 4, 4;
	// end inline asm
	add.s64 	%rd1095, %rd1094, %rd228;
	cvt.u32.u64 	%r891, %rd1095;
	shl.b32 	%r892, %r891, 2;
	add.s32 	%r883, %r887, %r892;
	add.s64 	%rd1091, %rd1090, %rd239;
	// begin inline asm
	cp.async.ca.shared.global [%r883], [%rd1091], 4, 4;
	// end inline asm
	add.s64 	%rd1096, %rd1095, %rd228;
	cvt.u32.u64 	%r893, %rd1096;
	shl.b32 	%r894, %r893, 2;
	add.s32 	%r884, %r887, %r894;
	add.s64 	%rd1092, %rd1091, %rd239;
	// begin inline asm
	cp.async.ca.shared.global [%r884], [%rd1092], 4, 4;
	// end inline asm
	add.s64 	%rd1709, %rd1096, %rd228;
	setp.lt.u64 	%p240, %rd1709, 8;
	@%p240 bra 	$L__BB1_315;
$L__BB1_316:
	// begin inline asm
	cp.async.commit_group;
	// end inline asm
	@%p199 bra 	$L__BB1_323;
	add.s64 	%rd391, %rd38, %rd348;
	setp.eq.s64 	%p242, %rd236, 3;
	mov.u64 	%rd1711, %rd227;
	@%p242 bra 	$L__BB1_321;
	add.s32 	%r895, %r12, -544;
	setp.eq.s64 	%p243, %rd236, 0;
	shl.b64 	%rd1098, %rd227, 2;
	add.s64 	%rd1097, %rd391, %rd1098;
	// begin inline asm
	cp.async.ca.shared.global [%r895], [%rd1097], 4, 4;
	// end inline asm
	mov.u64 	%rd1711, %rd229;
	@%p243 bra 	$L__BB1_321;
	add.s32 	%r896, %r13, -544;
	setp.eq.s64 	%p244, %rd236, 1;
	add.s64 	%rd1099, %rd1097, %rd239;
	// begin inline asm
	cp.async.ca.shared.global [%r896], [%rd1099], 4, 4;
	// end inline asm
	mov.u64 	%rd1711, %rd237;
	@%p244 bra 	$L__BB1_321;
	add.s32 	%r897, %r14, -544;
	add.s64 	%rd1100, %rd1099, %rd239;
	// begin inline asm
	cp.async.ca.shared.global [%r897], [%rd1100], 4, 4;
	// end inline asm
	mov.u64 	%rd1711, %rd238;
$L__BB1_321:
	setp.lt.u64 	%p245, %rd235, 3;
	@%p245 bra 	$L__BB1_323;
$L__BB1_322:
	cvt.u32.u64 	%r902, %rd1711;
	mov.u32 	%r903, shared_storage;
	add.s32 	%r904, %r903, 224;
	shl.b32 	%r905, %r902, 2;
	add.s32 	%r898, %r904, %r905;
	shl.b64 	%rd1105, %rd1711, 2;
	add.s64 	%rd1101, %rd391, %rd1105;
	// begin inline asm
	cp.async.ca.shared.global [%r898], [%rd1101], 4, 4;
	// end inline asm
	add.s64 	%rd1106, %rd1711, %rd228;
	cvt.u32.u64 	%r906, %rd1106;
	shl.b32 	%r907, %r906, 2;
	add.s32 	%r899, %r904, %r907;
	add.s64 	%rd1102, %rd1101, %rd239;
	// begin inline asm
	cp.async.ca.shared.global [%r899], [%rd1102], 4, 4;
	// end inline asm
	add.s64 	%rd1107, %rd1106, %rd228;
	cvt.u32.u64 	%r908, %rd1107;
	shl.b32 	%r909, %r908, 2;
	add.s32 	%r900, %r904, %r909;
	add.s64 	%rd1103, %rd1102, %rd239;
	// begin inline asm
	cp.async.ca.shared.global [%r900], [%rd1103], 4, 4;
	// end inline asm
	add.s64 	%rd1108, %rd1107, %rd228;
	cvt.u32.u64 	%r910, %rd1108;
	shl.b32 	%r911, %r910, 2;
	add.s32 	%r901, %r904, %r911;
	add.s64 	%rd1104, %rd1103, %rd239;
	// begin inline asm
	cp.async.ca.shared.global [%r901], [%rd1104], 4, 4;
	// end inline asm
	add.s64 	%rd1711, %rd1108, %rd228;
	setp.lt.u64 	%p246, %rd1711, 8;
	@%p246 bra 	$L__BB1_322;
$L__BB1_323:
	// begin inline asm
	cp.async.commit_group;
	// end inline asm
	mul.lo.s32 	%r191, %r190, %r217;
	@%p199 bra 	$L__BB1_330;
	mul.wide.s32 	%rd1109, %r191, 4;
	add.s64 	%rd397, %rd43, %rd1109;
	setp.eq.s64 	%p248, %rd236, 3;
	mov.u64 	%rd1713, %rd227;
	@%p248 bra 	$L__BB1_328;
	add.s32 	%r912, %r12, 256;
	setp.eq.s64 	%p249, %rd236, 0;
	shl.b64 	%rd1111, %rd227, 2;
	add.s64 	%rd1110, %rd397, %rd1111;
	// begin inline asm
	cp.async.ca.shared.global [%r912], [%rd1110], 4, 4;
	// end inline asm
	mov.u64 	%rd1713, %rd229;
	@%p249 bra 	$L__BB1_328;
	add.s32 	%r913, %r13, 256;
	setp.eq.s64 	%p250, %rd236, 1;
	add.s64 	%rd1112, %rd1110, %rd239;
	// begin inline asm
	cp.async.ca.shared.global [%r913], [%rd1112], 4, 4;
	// end inline asm
	mov.u64 	%rd1713, %rd237;
	@%p250 bra 	$L__BB1_328;
	add.s32 	%r914, %r14, 256;
	add.s64 	%rd1113, %rd1112, %rd239;
	// begin inline asm
	cp.async.ca.shared.global [%r914], [%rd1113], 4, 4;
	// end inline asm
	mov.u64 	%rd1713, %rd238;
$L__BB1_328:
	setp.lt.u64 	%p251, %rd235, 3;
	@%p251 bra 	$L__BB1_330;
$L__BB1_329:
	cvt.u32.u64 	%r919, %rd1713;
	mov.u32 	%r920, shared_storage;
	add.s32 	%r921, %r920, 1024;
	shl.b32 	%r922, %r919, 2;
	add.s32 	%r915, %r921, %r922;
	shl.b64 	%rd1118, %rd1713, 2;
	add.s64 	%rd1114, %rd397, %rd1118;
	// begin inline asm
	cp.async.ca.shared.global [%r915], [%rd1114], 4, 4;
	// end inline asm
	add.s64 	%rd1119, %rd1713, %rd228;
	cvt.u32.u64 	%r923, %rd1119;
	shl.b32 	%r924, %r923, 2;
	add.s32 	%r916, %r921, %r924;
	add.s64 	%rd1115, %rd1114, %rd239;
	// begin inline asm
	cp.async.ca.shared.global [%r916], [%rd1115], 4, 4;
	// end inline asm
	add.s64 	%rd1120, %rd1119, %rd228;
	cvt.u32.u64 	%r925, %rd1120;
	shl.b32 	%r926, %r925, 2;
	add.s32 	%r917, %r921, %r926;
	add.s64 	%rd1116, %rd1115, %rd239;
	// begin inline asm
	cp.async.ca.shared.global [%r917], [%rd1116], 4, 4;
	// end inline asm
	add.s64 	%rd1121, %rd1120, %rd228;
	cvt.u32.u64 	%r927, %rd1121;
	shl.b32 	%r928, %r927, 2;
	add.s32 	%r918, %r921, %r928;
	add.s64 	%rd1117, %rd1116, %rd239;
	// begin inline asm
	cp.async.ca.shared.global [%r918], [%rd1117], 4, 4;
	// end inline asm
	add.s64 	%rd1713, %rd1121, %rd228;
	setp.lt.u64 	%p252, %rd1713, 8;
	@%p252 bra 	$L__BB1_329;
$L__BB1_330:
	// begin inline asm
	cp.async.commit_group;
	// end inline asm
	add.s32 	%r192, %r191, %r217;
	@%p199 bra 	$L__BB1_337;
	mul.wide.s32 	%rd1122, %r192, 4;
	add.s64 	%rd403, %rd43, %rd1122;
	setp.eq.s64 	%p254, %rd236, 3;
	mov.u64 	%rd1715, %rd227;
	@%p254 bra 	$L__BB1_335;
	add.s32 	%r929, %r12, 288;
	setp.eq.s64 	%p255, %rd236, 0;
	shl.b64 	%rd1124, %rd227, 2;
	add.s64 	%rd1123, %rd403, %rd1124;
	// begin inline asm
	cp.async.ca.shared.global [%r929], [%rd1123], 4, 4;
	// end inline asm
	mov.u64 	%rd1715, %rd229;
	@%p255 bra 	$L__BB1_335;
	add.s32 	%r930, %r13, 288;
	setp.eq.s64 	%p256, %rd236, 1;
	add.s64 	%rd1125, %rd1123, %rd239;
	// begin inline asm
	cp.async.ca.shared.global [%r930], [%rd1125], 4, 4;
	// end inline asm
	mov.u64 	%rd1715, %rd237;
	@%p256 bra 	$L__BB1_335;
	add.s32 	%r931, %r14, 288;
	add.s64 	%rd1126, %rd1125, %rd239;
	// begin inline asm
	cp.async.ca.shared.global [%r931], [%rd1126], 4, 4;
	// end inline asm
	mov.u64 	%rd1715, %rd238;
$L__BB1_335:
	setp.lt.u64 	%p257, %rd235, 3;
	@%p257 bra 	$L__BB1_337;
$L__BB1_336:
	cvt.u32.u64 	%r936, %rd1715;
	mov.u32 	%r937, shared_storage;
	add.s32 	%r938, %r937, 1056;
	shl.b32 	%r939, %r936, 2;
	add.s32 	%r932, %r938, %r939;
	shl.b64 	%rd1131, %rd1715, 2;
	add.s64 	%rd1127, %rd403, %rd1131;
	// begin inline asm
	cp.async.ca.shared.global [%r932], [%rd1127], 4, 4;
	// end inline asm
	add.s64 	%rd1132, %rd1715, %rd228;
	cvt.u32.u64 	%r940, %rd1132;
	shl.b32 	%r941, %r940, 2;
	add.s32 	%r933, %r938, %r941;
	add.s64 	%rd1128, %rd1127, %rd239;
	// begin inline asm
	cp.async.ca.shared.global [%r933], [%rd1128], 4, 4;
	// end inline asm
	add.s64 	%rd1133, %rd1132, %rd228;
	cvt.u32.u64 	%r942, %rd1133;
	shl.b32 	%r943, %r942, 2;
	add.s32 	%r934, %r938, %r943;
	add.s64 	%rd1129, %rd1128, %rd239;
	// begin inline asm
	cp.async.ca.shared.global [%r934], [%rd1129], 4, 4;
	// end inline asm
	add.s64 	%rd1134, %rd1133, %rd228;
	cvt.u32.u64 	%r944, %rd1134;
	shl.b32 	%r945, %r944, 2;
	add.s32 	%r935, %r938, %r945;
	add.s64 	%rd1130, %rd1129, %rd239;
	// begin inline asm
	cp.async.ca.shared.global [%r935], [%rd1130], 4, 4;
	// end inline asm
	add.s64 	%rd1715, %rd1134, %rd228;
	setp.lt.u64 	%p258, %rd1715, 8;
	@%p258 bra 	$L__BB1_336;
$L__BB1_337:
	// begin inline asm
	cp.async.commit_group;
	// end inline asm
	add.s32 	%r193, %r192, %r217;
	@%p199 bra 	$L__BB1_344;
	mul.wide.s32 	%rd1135, %r193, 4;
	add.s64 	%rd409, %rd43, %rd1135;
	setp.eq.s64 	%p260, %rd236, 3;
	mov.u64 	%rd1717, %rd227;
	@%p260 bra 	$L__BB1_342;
	add.s32 	%r946, %r12, 320;
	setp.eq.s64 	%p261, %rd236, 0;
	shl.b64 	%rd1137, %rd227, 2;
	add.s64 	%rd1136, %rd409, %rd1137;
	// begin inline asm
	cp.async.ca.shared.global [%r946], [%rd1136], 4, 4;
	// end inline asm
	mov.u64 	%rd1717, %rd229;
	@%p261 bra 	$L__BB1_342;
	add.s32 	%r947, %r13, 320;
	setp.eq.s64 	%p262, %rd236, 1;
	add.s64 	%rd1138, %rd1136, %rd239;
	// begin inline asm
	cp.async.ca.shared.global [%r947], [%rd1138], 4, 4;
	// end inline asm
	mov.u64 	%rd1717, %rd237;
	@%p262 bra 	$L__BB1_342;
	add.s32 	%r948, %r14, 320;
	add.s64 	%rd1139, %rd1138, %rd239;
	// begin inline asm
	cp.async.ca.shared.global [%r948], [%rd1139], 4, 4;
	// end inline asm
	mov.u64 	%rd1717, %rd238;
$L__BB1_342:
	setp.lt.u64 	%p263, %rd235, 3;
	@%p263 bra 	$L__BB1_344;
$L__BB1_343:
	cvt.u32.u64 	%r953, %rd1717;
	mov.u32 	%r954, shared_storage;
	add.s32 	%r955, %r954, 1088;
	shl.b32 	%r956, %r953, 2;
	add.s32 	%r949, %r955, %r956;
	shl.b64 	%rd1144, %rd1717, 2;
	add.s64 	%rd1140, %rd409, %rd1144;
	// begin inline asm
	cp.async.ca.shared.global [%r949], [%rd1140], 4, 4;
	// end inline asm
	add.s64 	%rd1145, %rd1717, %rd228;
	cvt.u32.u64 	%r957, %rd1145;
	shl.b32 	%r958, %r957, 2;
	add.s32 	%r950, %r955, %r958;
	add.s64 	%rd1141, %rd1140, %rd239;
	// begin inline asm
	cp.async.ca.shared.global [%r950], [%rd1141], 4, 4;
	// end inline asm
	add.s64 	%rd1146, %rd1145, %rd228;
	cvt.u32.u64 	%r959, %rd1146;
	shl.b32 	%r960, %r959, 2;
	add.s32 	%r951, %r955, %r960;
	add.s64 	%rd1142, %rd1141, %rd239;
	// begin inline asm
	cp.async.ca.shared.global [%r951], [%rd1142], 4, 4;
	// end inline asm
	add.s64 	%rd1147, %rd1146, %rd228;
	cvt.u32.u64 	%r961, %rd1147;
	shl.b32 	%r962, %r961, 2;
	add.s32 	%r952, %r955, %r962;
	add.s64 	%rd1143, %rd1142, %rd239;
	// begin inline asm
	cp.async.ca.shared.global [%r952], [%rd1143], 4, 4;
	// end inline asm
	add.s64 	%rd1717, %rd1147, %rd228;
	setp.lt.u64 	%p264, %rd1717, 8;
	@%p264 bra 	$L__BB1_343;
$L__BB1_344:
	// begin inline asm
	cp.async.commit_group;
	// end inline asm
	add.s32 	%r194, %r193, %r217;
	@%p199 bra 	$L__BB1_351;
	mul.wide.s32 	%rd1148, %r194, 4;
	add.s64 	%rd415, %rd43, %rd1148;
	setp.eq.s64 	%p266, %rd236, 3;
	mov.u64 	%rd1719, %rd227;
	@%p266 bra 	$L__BB1_349;
	add.s32 	%r963, %r12, 352;
	setp.eq.s64 	%p267, %rd236, 0;
	shl.b64 	%rd1150, %rd227, 2;
	add.s64 	%rd1149, %rd415, %rd1150;
	// begin inline asm
	cp.async.ca.shared.global [%r963], [%rd1149], 4, 4;
	// end inline asm
	mov.u64 	%rd1719, %rd229;
	@%p267 bra 	$L__BB1_349;
	add.s32 	%r964, %r13, 352;
	setp.eq.s64 	%p268, %rd236, 1;
	add.s64 	%rd1151, %rd1149, %rd239;
	// begin inline asm
	cp.async.ca.shared.global [%r964], [%rd1151], 4, 4;
	// end inline asm
	mov.u64 	%rd1719, %rd237;
	@%p268 bra 	$L__BB1_349;
	add.s32 	%r965, %r14, 352;
	add.s64 	%rd1152, %rd1151, %rd239;
	// begin inline asm
	cp.async.ca.shared.global [%r965], [%rd1152], 4, 4;
	// end inline asm
	mov.u64 	%rd1719, %rd238;
$L__BB1_349:
	setp.lt.u64 	%p269, %rd235, 3;
	@%p269 bra 	$L__BB1_351;
$L__BB1_350:
	cvt.u32.u64 	%r970, %rd1719;
	mov.u32 	%r971, shared_storage;
	add.s32 	%r972, %r971, 1120;
	shl.b32 	%r973, %r970, 2;
	add.s32 	%r966, %r972, %r973;
	shl.b64 	%rd1157, %rd1719, 2;
	add.s64 	%rd1153, %rd415, %rd1157;
	// begin inline asm
	cp.async.ca.shared.global [%r966], [%rd1153], 4, 4;
	// end inline asm
	add.s64 	%rd1158, %rd1719, %rd228;
	cvt.u32.u64 	%r974, %rd1158;
	shl.b32 	%r975, %r974, 2;
	add.s32 	%r967, %r972, %r975;
	add.s64 	%rd1154, %rd1153, %rd239;
	// begin inline asm
	cp.async.ca.shared.global [%r967], [%rd1154], 4, 4;
	// end inline asm
	add.s64 	%rd1159, %rd1158, %rd228;
	cvt.u32.u64 	%r976, %rd1159;
	shl.b32 	%r977, %r976, 2;
	add.s32 	%r968, %r972, %r977;
	add.s64 	%rd1155, %rd1154, %rd239;
	// begin inline asm
	cp.async.ca.shared.global [%r968], [%rd1155], 4, 4;
	// end inline asm
	add.s64 	%rd1160, %rd1159, %rd228;
	cvt.u32.u64 	%r978, %rd1160;
	shl.b32 	%r979, %r978, 2;
	add.s32 	%r969, %r972, %r979;
	add.s64 	%rd1156, %rd1155, %rd239;
	// begin inline asm
	cp.async.ca.shared.global [%r969], [%rd1156], 4, 4;
	// end inline asm
	add.s64 	%rd1719, %rd1160, %rd228;
	setp.lt.u64 	%p270, %rd1719, 8;
	@%p270 bra 	$L__BB1_350;
$L__BB1_351:
	// begin inline asm
	cp.async.commit_group;
	// end inline asm
	add.s32 	%r195, %r194, %r217;
	@%p199 bra 	$L__BB1_358;
	mul.wide.s32 	%rd1161, %r195, 4;
	add.s64 	%rd421, %rd43, %rd1161;
	setp.eq.s64 	%p272, %rd236, 3;
	mov.u64 	%rd1721, %rd227;
	@%p272 bra 	$L__BB1_356;
	add.s32 	%r980, %r12, 384;
	setp.eq.s64 	%p273, %rd236, 0;
	shl.b64 	%rd1163, %rd227, 2;
	add.s64 	%rd1162, %rd421, %rd1163;
	// begin inline asm
	cp.async.ca.shared.global [%r980], [%rd1162], 4, 4;
	// end inline asm
	mov.u64 	%rd1721, %rd229;
	@%p273 bra 	$L__BB1_356;
	setp.eq.s64 	%p274, %rd236, 1;
	add.s64 	%rd1164, %rd1162, %rd239;
	// begin inline asm
	cp.async.ca.shared.global [%r69], [%rd1164], 4, 4;
	// end inline asm
	mov.u64 	%rd1721, %rd237;
	@%p274 bra 	$L__BB1_356;
	add.s64 	%rd1165, %rd1164, %rd239;
	// begin inline asm
	cp.async.ca.shared.global [%r70], [%rd1165], 4, 4;
	// end inline asm
	mov.u64 	%rd1721, %rd238;
$L__BB1_356:
	setp.lt.u64 	%p275, %rd235, 3;
	@%p275 bra 	$L__BB1_358;
$L__BB1_357:
	cvt.u32.u64 	%r987, %rd1721;
	mov.u32 	%r988, shared_storage;
	add.s32 	%r989, %r988, 1152;
	shl.b32 	%r990, %r987, 2;
	add.s32 	%r983, %r989, %r990;
	shl.b64 	%rd1170, %rd1721, 2;
	add.s64 	%rd1166, %rd421, %rd1170;
	// begin inline asm
	cp.async.ca.shared.global [%r983], [%rd1166], 4, 4;
	// end inline asm
	add.s64 	%rd1171, %rd1721, %rd228;
	cvt.u32.u64 	%r991, %rd1171;
	shl.b32 	%r992, %r991, 2;
	add.s32 	%r984, %r989, %r992;
	add.s64 	%rd1167, %rd1166, %rd239;
	// begin inline asm
	cp.async.ca.shared.global [%r984], [%rd1167], 4, 4;
	// end inline asm
	add.s64 	%rd1172, %rd1171, %rd228;
	cvt.u32.u64 	%r993, %rd1172;
	shl.b32 	%r994, %r993, 2;
	add.s32 	%r985, %r989, %r994;
	add.s64 	%rd1168, %rd1167, %rd239;
	// begin inline asm
	cp.async.ca.shared.global [%r985], [%rd1168], 4, 4;
	// end inline asm
	add.s64 	%rd1173, %rd1172, %rd228;
	cvt.u32.u64 	%r995, %rd1173;
	shl.b32 	%r996, %r995, 2;
	add.s32 	%r986, %r989, %r996;
	add.s64 	%rd1169, %rd1168, %rd239;
	// begin inline asm
	cp.async.ca.shared.global [%r986], [%rd1169], 4, 4;
	// end inline asm
	add.s64 	%rd1721, %rd1173, %rd228;
	setp.lt.u64 	%p276, %rd1721, 8;
	@%p276 bra 	$L__BB1_357;
$L__BB1_358:
	// begin inline asm
	cp.async.commit_group;
	// end inline asm
	add.s32 	%r196, %r195, %r217;
	@%p199 bra 	$L__BB1_365;
	mul.wide.s32 	%rd1174, %r196, 4;
	add.s64 	%rd427, %rd43, %rd1174;
	setp.eq.s64 	%p278, %rd236, 3;
	mov.u64 	%rd1723, %rd227;
	@%p278 bra 	$L__BB1_363;
	setp.eq.s64 	%p279, %rd236, 0;
	shl.b64 	%rd1176, %rd227, 2;
	add.s64 	%rd1175, %rd427, %rd1176;
	// begin inline asm
	cp.async.ca.shared.global [%r71], [%rd1175], 4, 4;
	// end inline asm
	mov.u64 	%rd1723, %rd229;
	@%p279 bra 	$L__BB1_363;
	setp.eq.s64 	%p280, %rd236, 1;
	add.s64 	%rd1177, %rd1175, %rd239;
	// begin inline asm
	cp.async.ca.shared.global [%r72], [%rd1177], 4, 4;
	// end inline asm
	mov.u64 	%rd1723, %rd237;
	@%p280 bra 	$L__BB1_363;
	add.s64 	%rd1178, %rd1177, %rd239;
	// begin inline asm
	cp.async.ca.shared.global [%r73], [%rd1178], 4, 4;
	// end inline asm
	mov.u64 	%rd1723, %rd238;
$L__BB1_363:
	setp.lt.u64 	%p281, %rd235, 3;
	@%p281 bra 	$L__BB1_365;
$L__BB1_364:
	cvt.u32.u64 	%r1004, %rd1723;
	mov.u32 	%r1005, shared_storage;
	add.s32 	%r1006, %r1005, 1184;
	shl.b32 	%r1007, %r1004, 2;
	add.s32 	%r1000, %r1006, %r1007;
	shl.b64 	%rd1183, %rd1723, 2;
	add.s64 	%rd1179, %rd427, %rd1183;
	// begin inline asm
	cp.async.ca.shared.global [%r1000], [%rd1179], 4, 4;
	// end inline asm
	add.s64 	%rd1184, %rd1723, %rd228;
	cvt.u32.u64 	%r1008, %rd1184;
	shl.b32 	%r1009, %r1008, 2;
	add.s32 	%r1001, %r1006, %r1009;
	add.s64 	%rd1180, %rd1179, %rd239;
	// begin inline asm
	cp.async.ca.shared.global [%r1001], [%rd1180], 4, 4;
	// end inline asm
	add.s64 	%rd1185, %rd1184, %rd228;
	cvt.u32.u64 	%r1010, %rd1185;
	shl.b32 	%r1011, %r1010, 2;
	add.s32 	%r1002, %r1006, %r1011;
	add.s64 	%rd1181, %rd1180, %rd239;
	// begin inline asm
	cp.async.ca.shared.global [%r1002], [%rd1181], 4, 4;
	// end inline asm
	add.s64 	%rd1186, %rd1185, %rd228;
	cvt.u32.u64 	%r1012, %rd1186;
	shl.b32 	%r1013, %r1012, 2;
	add.s32 	%r1003, %r1006, %r1013;
	add.s64 	%rd1182, %rd1181, %rd239;
	// begin inline asm
	cp.async.ca.shared.global [%r1003], [%rd1182], 4, 4;
	// end inline asm
	add.s64 	%rd1723, %rd1186, %rd228;
	setp.lt.u64 	%p282, %rd1723, 8;
	@%p282 bra 	$L__BB1_364;
$L__BB1_365:
	// begin inline asm
	cp.async.commit_group;
	// end inline asm
	add.s32 	%r197, %r196, %r217;
	@%p199 bra 	$L__BB1_372;
	mul.wide.s32 	%rd1187, %r197, 4;
	add.s64 	%rd433, %rd43, %rd1187;
	setp.eq.s64 	%p284, %rd236, 3;
	mov.u64 	%rd1725, %rd227;
	@%p284 bra 	$L__BB1_370;
	setp.eq.s64 	%p285, %rd236, 0;
	shl.b64 	%rd1189, %rd227, 2;
	add.s64 	%rd1188, %rd433, %rd1189;
	// begin inline asm
	cp.async.ca.shared.global [%r74], [%rd1188], 4, 4;
	// end inline asm
	mov.u64 	%rd1725, %rd229;
	@%p285 bra 	$L__BB1_370;
	setp.eq.s64 	%p286, %rd236, 1;
	add.s64 	%rd1190, %rd1188, %rd239;
	// begin inline asm
	cp.async.ca.shared.global [%r75], [%rd1190], 4, 4;
	// end inline asm
	mov.u64 	%rd1725, %rd237;
	@%p286 bra 	$L__BB1_370;
	add.s64 	%rd1191, %rd1190, %rd239;
	// begin inline asm
	cp.async.ca.shared.global [%r76], [%rd1191], 4, 4;
	// end inline asm
	mov.u64 	%rd1725, %rd238;
$L__BB1_370:
	setp.lt.u64 	%p287, %rd235, 3;
	@%p287 bra 	$L__BB1_372;
$L__BB1_371:
	cvt.u32.u64 	%r1021, %rd1725;
	mov.u32 	%r1022, shared_storage;
	add.s32 	%r1023, %r1022, 1216;
	shl.b32 	%r1024, %r1021, 2;
	add.s32 	%r1017, %r1023, %r1024;
	shl.b64 	%rd1196, %rd1725, 2;
	add.s64 	%rd1192, %rd433, %rd1196;
	// begin inline asm
	cp.async.ca.shared.global [%r1017], [%rd1192], 4, 4;
	// end inline asm
	add.s64 	%rd1197, %rd1725, %rd228;
	cvt.u32.u64 	%r1025, %rd1197;
	shl.b32 	%r1026, %r1025, 2;
	add.s32 	%r1018, %r1023, %r1026;
	add.s64 	%rd1193, %rd1192, %rd239;
	// begin inline asm
	cp.async.ca.shared.global [%r1018], [%rd1193], 4, 4;
	// end inline asm
	add.s64 	%rd1198, %rd1197, %rd228;
	cvt.u32.u64 	%r1027, %rd1198;
	shl.b32 	%r1028, %r1027, 2;
	add.s32 	%r1019, %r1023, %r1028;
	add.s64 	%rd1194, %rd1193, %rd239;
	// begin inline asm
	cp.async.ca.shared.global [%r1019], [%rd1194], 4, 4;
	// end inline asm
	add.s64 	%rd1199, %rd1198, %rd228;
	cvt.u32.u64 	%r1029, %rd1199;
	shl.b32 	%r1030, %r1029, 2;
	add.s32 	%r1020, %r1023, %r1030;
	add.s64 	%rd1195, %rd1194, %rd239;
	// begin inline asm
	cp.async.ca.shared.global [%r1020], [%rd1195], 4, 4;
	// end inline asm
	add.s64 	%rd1725, %rd1199, %rd228;
	setp.lt.u64 	%p288, %rd1725, 8;
	@%p288 bra 	$L__BB1_371;
$L__BB1_372:
	// begin inline asm
	cp.async.commit_group;
	// end inline asm
	add.s32 	%r1031, %r197, %r217;
	mul.wide.s32 	%rd439, %r1031, 4;
	@%p199 bra 	$L__BB1_379;
	add.s64 	%rd440, %rd43, %rd439;
	setp.eq.s64 	%p290, %rd236, 3;
	mov.u64 	%rd1727, %rd227;
	@%p290 bra 	$L__BB1_377;
	setp.eq.s64 	%p291, %rd236, 0;
	shl.b64 	%rd1201, %rd227, 2;
	add.s64 	%rd1200, %rd440, %rd1201;
	// begin inline asm
	cp.async.ca.shared.global [%r77], [%rd1200], 4, 4;
	// end inline asm
	mov.u64 	%rd1727, %rd229;
	@%p291 bra 	$L__BB1_377;
	setp.eq.s64 	%p292, %rd236, 1;
	add.s64 	%rd1202, %rd1200, %rd239;
	// begin inline asm
	cp.async.ca.shared.global [%r78], [%rd1202], 4, 4;
	// end inline asm
	mov.u64 	%rd1727, %rd237;
	@%p292 bra 	$L__BB1_377;
	add.s64 	%rd1203, %rd1202, %rd239;
	// begin inline asm
	cp.async.ca.shared.global [%r79], [%rd1203], 4, 4;
	// end inline asm
	mov.u64 	%rd1727, %rd238;
$L__BB1_377:
	setp.lt.u64 	%p293, %rd235, 3;
	@%p293 bra 	$L__BB1_379;
$L__BB1_378:
	cvt.u32.u64 	%r1039, %rd1727;
	mov.u32 	%r1040, shared_storage;
	add.s32 	%r1041, %r1040, 1248;
	shl.b32 	%r1042, %r1039, 2;
	add.s32 	%r1035, %r1041, %r1042;
	shl.b64 	%rd1208, %rd1727, 2;
	add.s64 	%rd1204, %rd440, %rd1208;
	// begin inline asm
	cp.async.ca.shared.global [%r1035], [%rd1204], 4, 4;
	// end inline asm
	add.s64 	%rd1209, %rd1727, %rd228;
	cvt.u32.u64 	%r1043, %rd1209;
	shl.b32 	%r1044, %r1043, 2;
	add.s32 	%r1036, %r1041, %r1044;
	add.s64 	%rd1205, %rd1204, %rd239;
	// begin inline asm
	cp.async.ca.shared.global [%r1036], [%rd1205], 4, 4;
	// end inline asm
	add.s64 	%rd1210, %rd1209, %rd228;
	cvt.u32.u64 	%r1045, %rd1210;
	shl.b32 	%r1046, %r1045, 2;
	add.s32 	%r1037, %r1041, %r1046;
	add.s64 	%rd1206, %rd1205, %rd239;
	// begin inline asm
	cp.async.ca.shared.global [%r1037], [%rd1206], 4, 4;
	// end inline asm
	add.s64 	%rd1211, %rd1210, %rd228;
	cvt.u32.u64 	%r1047, %rd1211;
	shl.b32 	%r1048, %r1047, 2;
	add.s32 	%r1038, %r1041, %r1048;
	add.s64 	%rd1207, %rd1206, %rd239;
	// begin inline asm
	cp.async.ca.shared.global [%r1038], [%rd1207], 4, 4;
	// end inline asm
	add.s64 	%rd1727, %rd1211, %rd228;
	setp.lt.u64 	%p294, %rd1727, 8;
	@%p294 bra 	$L__BB1_378;
$L__BB1_379:
	// begin inline asm
	cp.async.commit_group;
	// end inline asm
$L__BB1_380:
	ld.shared.v4.f32 	{%f32, %f33, %f34, %f35}, [%r11+-512];
	ld.shared.f32 	%f36, [%r47+256];
	fma.rn.f32 	%f37, %f32, %f36, %f2;
	ld.shared.f32 	%f38, [%r47+288];
	fma.rn.f32 	%f39, %f33, %f38, %f37;
	ld.shared.f32 	%f40, [%r47+320];
	fma.rn.f32 	%f41, %f34, %f40, %f39;
	ld.shared.f32 	%f42, [%r47+352];
	fma.rn.f32 	%f43, %f35, %f42, %f41;
	ld.shared.v4.f32 	{%f44, %f45, %f46, %f47}, [%r11+-496];
	ld.shared.f32 	%f48, [%r47+384];
	fma.rn.f32 	%f49, %f44, %f48, %f43;
	ld.shared.f32 	%f50, [%r47+416];
	fma.rn.f32 	%f51, %f45, %f50, %f49;
	ld.shared.f32 	%f52, [%r47+448];
	fma.rn.f32 	%f53, %f46, %f52, %f51;
	ld.shared.f32 	%f54, [%r47+480];
	fma.rn.f32 	%f3, %f47, %f54, %f53;
	bar.sync 	0;
	// begin inline asm
	cp.async.wait_group 2;
	// end inline asm
	barrier.sync 	0;
	setp.ge.s32 	%p295, %r1599, %r167;
	@%p295 bra 	$L__BB1_494;
	setp.gt.u32 	%p296, %r9, 7;
	shl.b32 	%r1049, %r1599, 3;
	add.s32 	%r198, %r1049, 40;
	mul.wide.s32 	%rd446, %r198, 4;
	@%p296 bra 	$L__BB1_388;
	add.s64 	%rd447, %rd2, %rd446;
	setp.eq.s64 	%p297, %rd236, 3;
	mov.u64 	%rd1729, %rd227;
	@%p297 bra 	$L__BB1_386;
	setp.eq.s64 	%p298, %rd236, 0;
	shl.b64 	%rd1213, %rd227, 2;
	add.s64 	%rd1212, %rd447, %rd1213;
	// begin inline asm
	cp.async.ca.shared.global [%r80], [%rd1212], 4, 4;
	// end inline asm
	mov.u64 	%rd1729, %rd229;
	@%p298 bra 	$L__BB1_386;
	setp.eq.s64 	%p299, %rd236, 1;
	add.s64 	%rd1214, %rd1212, %rd239;
	// begin inline asm
	cp.async.ca.shared.global [%r81], [%rd1214], 4, 4;
	// end inline asm
	mov.u64 	%rd1729, %rd237;
	@%p299 bra 	$L__BB1_386;
	add.s64 	%rd1215, %rd1214, %rd239;
	// begin inline asm
	cp.async.ca.shared.global [%r82], [%rd1215], 4, 4;
	// end inline asm
	mov.u64 	%rd1729, %rd238;
$L__BB1_386:
	setp.lt.u64 	%p300, %rd235, 3;
	@%p300 bra 	$L__BB1_388;
$L__BB1_387:
	cvt.u32.u64 	%r1057, %rd1729;
	mov.u32 	%r1058, shared_storage;
	add.s32 	%r1059, %r1058, 256;
	shl.b32 	%r1060, %r1057, 2;
	add.s32 	%r1053, %r1059, %r1060;
	shl.b64 	%rd1220, %rd1729, 2;
	add.s64 	%rd1216, %rd447, %rd1220;
	// begin inline asm
	cp.async.ca.shared.global [%r1053], [%rd1216], 4, 4;
	// end inline asm
	add.s64 	%rd1221, %rd1729, %rd228;
	cvt.u32.u64 	%r1061, %rd1221;
	shl.b32 	%r1062, %r1061, 2;
	add.s32 	%r1054, %r1059, %r1062;
	add.s64 	%rd1217, %rd1216, %rd239;
	// begin inline asm
	cp.async.ca.shared.global [%r1054], [%rd1217], 4, 4;
	// end inline asm
	add.s64 	%rd1222, %rd1221, %rd228;
	cvt.u32.u64 	%r1063, %rd1222;
	shl.b32 	%r1064, %r1063, 2;
	add.s32 	%r1055, %r1059, %r1064;
	add.s64 	%rd1218, %rd1217, %rd239;
	// begin inline asm
	cp.async.ca.shared.global [%r1055], [%rd1218], 4, 4;
	// end inline asm
	add.s64 	%rd1223, %rd1222, %rd228;
	cvt.u32.u64 	%r1065, %rd1223;
	shl.b32 	%r1066, %r1065, 2;
	add.s32 	%r1056, %r1059, %r1066;
	add.s64 	%rd1219, %rd1218, %rd239;
	// begin inline asm
	cp.async.ca.shared.global [%r1056], [%rd1219], 4, 4;
	// end inline asm
	add.s64 	%rd1729, %rd1223, %rd228;
	setp.lt.u64 	%p301, %rd1729, 8;
	@%p301 bra 	$L__BB1_387;
$L__BB1_388:
	// begin inline asm
	cp.async.commit_group;
	// end inline asm
	@%p296 bra 	$L__BB1_395;
	add.s64 	%rd453, %rd8, %rd446;
	setp.eq.s64 	%p303, %rd236, 3;
	mov.u64 	%rd1731, %rd227;
	@%p303 bra 	$L__BB1_393;
	setp.eq.s64 	%p304, %rd236, 0;
	shl.b64 	%rd1225, %rd227, 2;
	add.s64 	%rd1224, %rd453, %rd1225;
	// begin inline asm
	cp.async.ca.shared.global [%r83], [%rd1224], 4, 4;
	// end inline asm
	mov.u64 	%rd1731, %rd229;
	@%p304 bra 	$L__BB1_393;
	setp.eq.s64 	%p305, %rd236, 1;
	add.s64 	%rd1226, %rd1224, %rd239;
	// begin inline asm
	cp.async.ca.shared.global [%r84], [%rd1226], 4, 4;
	// end inline asm
	mov.u64 	%rd1731, %rd237;
	@%p305 bra 	$L__BB1_393;
	add.s64 	%rd1227, %rd1226, %rd239;
	// begin inline asm
	cp.async.ca.shared.global [%r85], [%rd1227], 4, 4;
	// end inline asm
	mov.u64 	%rd1731, %rd238;
$L__BB1_393:
	setp.lt.u64 	%p306, %rd235, 3;
	@%p306 bra 	$L__BB1_395;
$L__BB1_394:
	cvt.u32.u64 	%r1074, %rd1731;
	mov.u32 	%r1075, shared_storage;
	add.s32 	%r1076, %r1075, 288;
	shl.b32 	%r1077, %r1074, 2;
	add.s32 	%r1070, %r1076, %r1077;
	shl.b64 	%rd1232, %rd1731, 2;
	add.s64 	%rd1228, %rd453, %rd1232;
	// begin inline asm
	cp.async.ca.shared.global [%r1070], [%rd1228], 4, 4;
	// end inline asm
	add.s64 	%rd1233, %rd1731, %rd228;
	cvt.u32.u64 	%r1078, %rd1233;
	shl.b32 	%r1079, %r1078, 2;
	add.s32 	%r1071, %r1076, %r1079;
	add.s64 	%rd1229, %rd1228, %rd239;
	// begin inline asm
	cp.async.ca.shared.global [%r1071], [%rd1229], 4, 4;
	// end inline asm
	add.s64 	%rd1234, %rd1233, %rd228;
	cvt.u32.u64 	%r1080, %rd1234;
	shl.b32 	%r1081, %r1080, 2;
	add.s32 	%r1072, %r1076, %r1081;
	add.s64 	%rd1230, %rd1229, %rd239;
	// begin inline asm
	cp.async.ca.shared.global [%r1072], [%rd1230], 4, 4;
	// end inline asm
	add.s64 	%rd1235, %rd1234, %rd228;
	cvt.u32.u64 	%r1082, %rd1235;
	shl.b32 	%r1083, %r1082, 2;
	add.s32 	%r1073, %r1076, %r1083;
	add.s64 	%rd1231, %rd1230, %rd239;
	// begin inline asm
	cp.async.ca.shared.global [%r1073], [%rd1231], 4, 4;
	// end inline asm
	add.s64 	%rd1731, %rd1235, %rd228;
	setp.lt.u64 	%p307, %rd1731, 8;
	@%p307 bra 	$L__BB1_394;
$L__BB1_395:
	// begin inline asm
	cp.async.commit_group;
	// end inline asm
	@%p296 bra 	$L__BB1_402;
	add.s64 	%rd459, %rd13, %rd446;
	setp.eq.s64 	%p309, %rd236, 3;
	mov.u64 	%rd1733, %rd227;
	@%p309 bra 	$L__BB1_400;
	setp.eq.s64 	%p310, %rd236, 0;
	shl.b64 	%rd1237, %rd227, 2;
	add.s64 	%rd1236, %rd459, %rd1237;
	// begin inline asm
	cp.async.ca.shared.global [%r86], [%rd1236], 4, 4;
	// end inline asm
	mov.u64 	%rd1733, %rd229;
	@%p310 bra 	$L__BB1_400;
	setp.eq.s64 	%p311, %rd236, 1;
	add.s64 	%rd1238, %rd1236, %rd239;
	// begin inline asm
	cp.async.ca.shared.global [%r87], [%rd1238], 4, 4;
	// end inline asm
	mov.u64 	%rd1733, %rd237;
	@%p311 bra 	$L__BB1_400;
	add.s64 	%rd1239, %rd1238, %rd239;
	// begin inline asm
	cp.async.ca.shared.global [%r88], [%rd1239], 4, 4;
	// end inline asm
	mov.u64 	%rd1733, %rd238;
$L__BB1_400:
	setp.lt.u64 	%p312, %rd235, 3;
	@%p312 bra 	$L__BB1_402;
$L__BB1_401:
	cvt.u32.u64 	%r1091, %rd1733;
	mov.u32 	%r1092, shared_storage;
	add.s32 	%r1093, %r1092, 320;
	shl.b32 	%r1094, %r1091, 2;
	add.s32 	%r1087, %r1093, %r1094;
	shl.b64 	%rd1244, %rd1733, 2;
	add.s64 	%rd1240, %rd459, %rd1244;
	// begin inline asm
	cp.async.ca.shared.global [%r1087], [%rd1240], 4, 4;
	// end inline asm
	add.s64 	%rd1245, %rd1733, %rd228;
	cvt.u32.u64 	%r1095, %rd1245;
	shl.b32 	%r1096, %r1095, 2;
	add.s32 	%r1088, %r1093, %r1096;
	add.s64 	%rd1241, %rd1240, %rd239;
	// begin inline asm
	cp.async.ca.shared.global [%r1088], [%rd1241], 4, 4;
	// end inline asm
	add.s64 	%rd1246, %rd1245, %rd228;
	cvt.u32.u64 	%r1097, %rd1246;
	shl.b32 	%r1098, %r1097, 2;
	add.s32 	%r1089, %r1093, %r1098;
	add.s64 	%rd1242, %rd1241, %rd239;
	// begin inline asm
	cp.async.ca.shared.global [%r1089], [%rd1242], 4, 4;
	// end inline asm
	add.s64 	%rd1247, %rd1246, %rd228;
	cvt.u32.u64 	%r1099, %rd1247;
	shl.b32 	%r1100, %r1099, 2;
	add.s32 	%r1090, %r1093, %r1100;
	add.s64 	%rd1243, %rd1242, %rd239;
	// begin inline asm
	cp.async.ca.shared.global [%r1090], [%rd1243], 4, 4;
	// end inline asm
	add.s64 	%rd1733, %rd1247, %rd228;
	setp.lt.u64 	%p313, %rd1733, 8;
	@%p313 bra 	$L__BB1_401;
$L__BB1_402:
	// begin inline asm
	cp.async.commit_group;
	// end inline asm
	@%p296 bra 	$L__BB1_409;
	add.s64 	%rd465, %rd18, %rd446;
	setp.eq.s64 	%p315, %rd236, 3;
	mov.u64 	%rd1735, %rd227;
	@%p315 bra 	$L__BB1_407;
	setp.eq.s64 	%p316, %rd236, 0;
	shl.b64 	%rd1249, %rd227, 2;
	add.s64 	%rd1248, %rd465, %rd1249;
	// begin inline asm
	cp.async.ca.shared.global [%r89], [%rd1248], 4, 4;
	// end inline asm
	mov.u64 	%rd1735, %rd229;
	@%p316 bra 	$L__BB1_407;
	setp.eq.s64 	%p317, %rd236, 1;
	add.s64 	%rd1250, %rd1248, %rd239;
	// begin inline asm
	cp.async.ca.shared.global [%r90], [%rd1250], 4, 4;
	// end inline asm
	mov.u64 	%rd1735, %rd237;
	@%p317 bra 	$L__BB1_407;
	add.s64 	%rd1251, %rd1250, %rd239;
	// begin inline asm
	cp.async.ca.shared.global [%r91], [%rd1251], 4, 4;
	// end inline asm
	mov.u64 	%rd1735, %rd238;
$L__BB1_407:
	setp.lt.u64 	%p318, %rd235, 3;
	@%p318 bra 	$L__BB1_409;
$L__BB1_408:
	cvt.u32.u64 	%r1108, %rd1735;
	mov.u32 	%r1109, shared_storage;
	add.s32 	%r1110, %r1109, 352;
	shl.b32 	%r1111, %r1108, 2;
	add.s32 	%r1104, %r1110, %r1111;
	shl.b64 	%rd1256, %rd1735, 2;
	add.s64 	%rd1252, %rd465, %rd1256;
	// begin inline asm
	cp.async.ca.shared.global [%r1104], [%rd1252], 4, 4;
	// end inline asm
	add.s64 	%rd1257, %rd1735, %rd228;
	cvt.u32.u64 	%r1112, %rd1257;
	shl.b32 	%r1113, %r1112, 2;
	add.s32 	%r1105, %r1110, %r1113;
	add.s64 	%rd1253, %rd1252, %rd239;
	// begin inline asm
	cp.async.ca.shared.global [%r1105], [%rd1253], 4, 4;
	// end inline asm
	add.s64 	%rd1258, %rd1257, %rd228;
	cvt.u32.u64 	%r1114, %rd1258;
	shl.b32 	%r1115, %r1114, 2;
	add.s32 	%r1106, %r1110, %r1115;
	add.s64 	%rd1254, %rd1253, %rd239;
	// begin inline asm
	cp.async.ca.shared.global [%r1106], [%rd1254], 4, 4;
	// end inline asm
	add.s64 	%rd1259, %rd1258, %rd228;
	cvt.u32.u64 	%r1116, %rd1259;
	shl.b32 	%r1117, %r1116, 2;
	add.s32 	%r1107, %r1110, %r1117;
	add.s64 	%rd1255, %rd1254, %rd239;
	// begin inline asm
	cp.async.ca.shared.global [%r1107], [%rd1255], 4, 4;
	// end inline asm
	add.s64 	%rd1735, %rd1259, %rd228;
	setp.lt.u64 	%p319, %rd1735, 8;
	@%p319 bra 	$L__BB1_408;
$L__BB1_409:
	// begin inline asm
	cp.async.commit_group;
	// end inline asm
	@%p296 bra 	$L__BB1_416;
	add.s64 	%rd471, %rd23, %rd446;
	setp.eq.s64 	%p321, %rd236, 3;
	mov.u64 	%rd1737, %rd227;
	@%p321 bra 	$L__BB1_414;
	setp.eq.s64 	%p322, %rd236, 0;
	shl.b64 	%rd1261, %rd227, 2;
	add.s64 	%rd1260, %rd471, %rd1261;
	// begin inline asm
	cp.async.ca.shared.global [%r92], [%rd1260], 4, 4;
	// end inline asm
	mov.u64 	%rd1737, %rd229;
	@%p322 bra 	$L__BB1_414;
	setp.eq.s64 	%p323, %rd236, 1;
	add.s64 	%rd1262, %rd1260, %rd239;
	// begin inline asm
	cp.async.ca.shared.global [%r93], [%rd1262], 4, 4;
	// end inline asm
	mov.u64 	%rd1737, %rd237;
	@%p323 bra 	$L__BB1_414;
	add.s64 	%rd1263, %rd1262, %rd239;
	// begin inline asm
	cp.async.ca.shared.global [%r94], [%rd1263], 4, 4;
	// end inline asm
	mov.u64 	%rd1737, %rd238;
$L__BB1_414:
	setp.lt.u64 	%p324, %rd235, 3;
	@%p324 bra 	$L__BB1_416;
$L__BB1_415:
	cvt.u32.u64 	%r1125, %rd1737;
	mov.u32 	%r1126, shared_storage;
	add.s32 	%r1127, %r1126, 384;
	shl.b32 	%r1128, %r1125, 2;
	add.s32 	%r1121, %r1127, %r1128;
	shl.b64 	%rd1268, %rd1737, 2;
	add.s64 	%rd1264, %rd471, %rd1268;
	// begin inline asm
	cp.async.ca.shared.global [%r1121], [%rd1264], 4, 4;
	// end inline asm
	add.s64 	%rd1269, %rd1737, %rd228;
	cvt.u32.u64 	%r1129, %rd1269;
	shl.b32 	%r1130, %r1129, 2;
	add.s32 	%r1122, %r1127, %r1130;
	add.s64 	%rd1265, %rd1264, %rd239;
	// begin inline asm
	cp.async.ca.shared.global [%r1122], [%rd1265], 4, 4;
	// end inline asm
	add.s64 	%rd1270, %rd1269, %rd228;
	cvt.u32.u64 	%r1131, %rd1270;
	shl.b32 	%r1132, %r1131, 2;
	add.s32 	%r1123, %r1127, %r1132;
	add.s64 	%rd1266, %rd1265, %rd239;
	// begin inline asm
	cp.async.ca.shared.global [%r1123], [%rd1266], 4, 4;
	// end inline asm
	add.s64 	%rd1271, %rd1270, %rd228;
	cvt.u32.u64 	%r1133, %rd1271;
	shl.b32 	%r1134, %r1133, 2;
	add.s32 	%r1124, %r1127, %r1134;
	add.s64 	%rd1267, %rd1266, %rd239;
	// begin inline asm
	cp.async.ca.shared.global [%r1124], [%rd1267], 4, 4;
	// end inline asm
	add.s64 	%rd1737, %rd1271, %rd228;
	setp.lt.u64 	%p325, %rd1737, 8;
	@%p325 bra 	$L__BB1_415;
$L__BB1_416:
	// begin inline asm
	cp.async.commit_group;
	// end inline asm
	@%p296 bra 	$L__BB1_423;
	add.s64 	%rd477, %rd28, %rd446;
	setp.eq.s64 	%p327, %rd236, 3;
	mov.u64 	%rd1739, %rd227;
	@%p327 bra 	$L__BB1_421;
	setp.eq.s64 	%p328, %rd236, 0;
	shl.b64 	%rd1273, %rd227, 2;
	add.s64 	%rd1272, %rd477, %rd1273;
	// begin inline asm
	cp.async.ca.shared.global [%r95], [%rd1272], 4, 4;
	// end inline asm
	mov.u64 	%rd1739, %rd229;
	@%p328 bra 	$L__BB1_421;
	setp.eq.s64 	%p329, %rd236, 1;
	add.s64 	%rd1274, %rd1272, %rd239;
	// begin inline asm
	cp.async.ca.shared.global [%r96], [%rd1274], 4, 4;
	// end inline asm
	mov.u64 	%rd1739, %rd237;
	@%p329 bra 	$L__BB1_421;
	add.s64 	%rd1275, %rd1274, %rd239;
	// begin inline asm
	cp.async.ca.shared.global [%r97], [%rd1275], 4, 4;
	// end inline asm
	mov.u64 	%rd1739, %rd238;
$L__BB1_421:
	setp.lt.u64 	%p330, %rd235, 3;
	@%p330 bra 	$L__BB1_423;
$L__BB1_422:
	cvt.u32.u64 	%r1142, %rd1739;
	mov.u32 	%r1143, shared_storage;
	add.s32 	%r1144, %r1143, 416;
	shl.b32 	%r1145, %r1142, 2;
	add.s32 	%r1138, %r1144, %r1145;
	shl.b64 	%rd1280, %rd1739, 2;
	add.s64 	%rd1276, %rd477, %rd1280;
	// begin inline asm
	cp.async.ca.shared.global [%r1138], [%rd1276], 4, 4;
	// end inline asm
	add.s64 	%rd1281, %rd1739, %rd228;
	cvt.u32.u64 	%r1146, %rd1281;
	shl.b32 	%r1147, %r1146, 2;
	add.s32 	%r1139, %r1144, %r1147;
	add.s64 	%rd1277, %rd1276, %rd239;
	// begin inline asm
	cp.async.ca.shared.global [%r1139], [%rd1277], 4, 4;
	// end inline asm
	add.s64 	%rd1282, %rd1281, %rd228;
	cvt.u32.u64 	%r1148, %rd1282;
	shl.b32 	%r1149, %r1148, 2;
	add.s32 	%r1140, %r1144, %r1149;
	add.s64 	%rd1278, %rd1277, %rd239;
	// begin inline asm
	cp.async.ca.shared.global [%r1140], [%rd1278], 4, 4;
	// end inline asm
	add.s64 	%rd1283, %rd1282, %rd228;
	cvt.u32.u64 	%r1150, %rd1283;
	shl.b32 	%r1151, %r1150, 2;
	add.s32 	%r1141, %r1144, %r1151;
	add.s64 	%rd1279, %rd1278, %rd239;
	// begin inline asm
	cp.async.ca.shared.global [%r1141], [%rd1279], 4, 4;
	// end inline asm
	add.s64 	%rd1739, %rd1283, %rd228;
	setp.lt.u64 	%p331, %rd1739, 8;
	@%p331 bra 	$L__BB1_422;
$L__BB1_423:
	// begin inline asm
	cp.async.commit_group;
	// end inline asm
	@%p296 bra 	$L__BB1_430;
	add.s64 	%rd483, %rd33, %rd446;
	setp.eq.s64 	%p333, %rd236, 3;
	mov.u64 	%rd1741, %rd227;
	@%p333 bra 	$L__BB1_428;
	setp.eq.s64 	%p334, %rd236, 0;
	shl.b64 	%rd1285, %rd227, 2;
	add.s64 	%rd1284, %rd483, %rd1285;
	// begin inline asm
	cp.async.ca.shared.global [%r98], [%rd1284], 4, 4;
	// end inline asm
	mov.u64 	%rd1741, %rd229;
	@%p334 bra 	$L__BB1_428;
	setp.eq.s64 	%p335, %rd236, 1;
	add.s64 	%rd1286, %rd1284, %rd239;
	// begin inline asm
	cp.async.ca.shared.global [%r99], [%rd1286], 4, 4;
	// end inline asm
	mov.u64 	%rd1741, %rd237;
	@%p335 bra 	$L__BB1_428;
	add.s64 	%rd1287, %rd1286, %rd239;
	// begin inline asm
	cp.async.ca.shared.global [%r100], [%rd1287], 4, 4;
	// end inline asm
	mov.u64 	%rd1741, %rd238;
$L__BB1_428:
	setp.lt.u64 	%p336, %rd235, 3;
	@%p336 bra 	$L__BB1_430;
$L__BB1_429:
	cvt.u32.u64 	%r1159, %rd1741;
	mov.u32 	%r1160, shared_storage;
	add.s32 	%r1161, %r1160, 448;
	shl.b32 	%r1162, %r1159, 2;
	add.s32 	%r1155, %r1161, %r1162;
	shl.b64 	%rd1292, %rd1741, 2;
	add.s64 	%rd1288, %rd483, %rd1292;
	// begin inline asm
	cp.async.ca.shared.global [%r1155], [%rd1288], 4, 4;
	// end inline asm
	add.s64 	%rd1293, %rd1741, %rd228;
	cvt.u32.u64 	%r1163, %rd1293;
	shl.b32 	%r1164, %r1163, 2;
	add.s32 	%r1156, %r1161, %r1164;
	add.s64 	%rd1289, %rd1288, %rd239;
	// begin inline asm
	cp.async.ca.shared.global [%r1156], [%rd1289], 4, 4;
	// end inline asm
	add.s64 	%rd1294, %rd1293, %rd228;
	cvt.u32.u64 	%r1165, %rd1294;
	shl.b32 	%r1166, %r1165, 2;
	add.s32 	%r1157, %r1161, %r1166;
	add.s64 	%rd1290, %rd1289, %rd239;
	// begin inline asm
	cp.async.ca.shared.global [%r1157], [%rd1290], 4, 4;
	// end inline asm
	add.s64 	%rd1295, %rd1294, %rd228;
	cvt.u32.u64 	%r1167, %rd1295;
	shl.b32 	%r1168, %r1167, 2;
	add.s32 	%r1158, %r1161, %r1168;
	add.s64 	%rd1291, %rd1290, %rd239;
	// begin inline asm
	cp.async.ca.shared.global [%r1158], [%rd1291], 4, 4;
	// end inline asm
	add.s64 	%rd1741, %rd1295, %rd228;
	setp.lt.u64 	%p337, %rd1741, 8;
	@%p337 bra 	$L__BB1_429;
$L__BB1_430:
	// begin inline asm
	cp.async.commit_group;
	// end inline asm
	@%p296 bra 	$L__BB1_437;
	add.s64 	%rd489, %rd38, %rd446;
	setp.eq.s64 	%p339, %rd236, 3;
	mov.u64 	%rd1743, %rd227;
	@%p339 bra 	$L__BB1_435;
	setp.eq.s64 	%p340, %rd236, 0;
	shl.b64 	%rd1297, %rd227, 2;
	add.s64 	%rd1296, %rd489, %rd1297;
	// begin inline asm
	cp.async.ca.shared.global [%r101], [%rd1296], 4, 4;
	// end inline asm
	mov.u64 	%rd1743, %rd229;
	@%p340 bra 	$L__BB1_435;
	setp.eq.s64 	%p341, %rd236, 1;
	add.s64 	%rd1298, %rd1296, %rd239;
	// begin inline asm
	cp.async.ca.shared.global [%r102], [%rd1298], 4, 4;
	// end inline asm
	mov.u64 	%rd1743, %rd237;
	@%p341 bra 	$L__BB1_435;
	add.s64 	%rd1299, %rd1298, %rd239;
	// begin inline asm
	cp.async.ca.shared.global [%r103], [%rd1299], 4, 4;
	// end inline asm
	mov.u64 	%rd1743, %rd238;
$L__BB1_435:
	setp.lt.u64 	%p342, %rd235, 3;
	@%p342 bra 	$L__BB1_437;
$L__BB1_436:
	cvt.u32.u64 	%r1176, %rd1743;
	mov.u32 	%r1177, shared_storage;
	add.s32 	%r1178, %r1177, 480;
	shl.b32 	%r1179, %r1176, 2;
	add.s32 	%r1172, %r1178, %r1179;
	shl.b64 	%rd1304, %rd1743, 2;
	add.s64 	%rd1300, %rd489, %rd1304;
	// begin inline asm
	cp.async.ca.shared.global [%r1172], [%rd1300], 4, 4;
	// end inline asm
	add.s64 	%rd1305, %rd1743, %rd228;
	cvt.u32.u64 	%r1180, %rd1305;
	shl.b32 	%r1181, %r1180, 2;
	add.s32 	%r1173, %r1178, %r1181;
	add.s64 	%rd1301, %rd1300, %rd239;
	// begin inline asm
	cp.async.ca.shared.global [%r1173], [%rd1301], 4, 4;
	// end inline asm
	add.s64 	%rd1306, %rd1305, %rd228;
	cvt.u32.u64 	%r1182, %rd1306;
	shl.b32 	%r1183, %r1182, 2;
	add.s32 	%r1174, %r1178, %r1183;
	add.s64 	%rd1302, %rd1301, %rd239;
	// begin inline asm
	cp.async.ca.shared.global [%r1174], [%rd1302], 4, 4;
	// end inline asm
	add.s64 	%rd1307, %rd1306, %rd228;
	cvt.u32.u64 	%r1184, %rd1307;
	shl.b32 	%r1185, %r1184, 2;
	add.s32 	%r1175, %r1178, %r1185;
	add.s64 	%rd1303, %rd1302, %rd239;
	// begin inline asm
	cp.async.ca.shared.global [%r1175], [%rd1303], 4, 4;
	// end inline asm
	add.s64 	%rd1743, %rd1307, %rd228;
	setp.lt.u64 	%p343, %rd1743, 8;
	@%p343 bra 	$L__BB1_436;
$L__BB1_437:
	// begin inline asm
	cp.async.commit_group;
	// end inline asm
	mul.lo.s32 	%r199, %r198, %r217;
	@%p296 bra 	$L__BB1_444;
	mul.wide.s32 	%rd1308, %r199, 4;
	add.s64 	%rd495, %rd43, %rd1308;
	setp.eq.s64 	%p345, %rd236, 3;
	mov.u64 	%rd1745, %rd227;
	@%p345 bra 	$L__BB1_442;
	setp.eq.s64 	%p346, %rd236, 0;
	shl.b64 	%rd1310, %rd227, 2;
	add.s64 	%rd1309, %rd495, %rd1310;
	// begin inline asm
	cp.async.ca.shared.global [%r104], [%rd1309], 4, 4;
	// end inline asm
	mov.u64 	%rd1745, %rd229;
	@%p346 bra 	$L__BB1_442;
	setp.eq.s64 	%p347, %rd236, 1;
	add.s64 	%rd1311, %rd1309, %rd239;
	// begin inline asm
	cp.async.ca.shared.global [%r105], [%rd1311], 4, 4;
	// end inline asm
	mov.u64 	%rd1745, %rd237;
	@%p347 bra 	$L__BB1_442;
	add.s64 	%rd1312, %rd1311, %rd239;
	// begin inline asm
	cp.async.ca.shared.global [%r106], [%rd1312], 4, 4;
	// end inline asm
	mov.u64 	%rd1745, %rd238;
$L__BB1_442:
	setp.lt.u64 	%p348, %rd235, 3;
	@%p348 bra 	$L__BB1_444;
$L__BB1_443:
	shl.b64 	%rd1317, %rd1745, 2;
	add.s64 	%rd1313, %rd495, %rd1317;
	cvt.u32.u64 	%r1193, %rd1745;
	mov.u32 	%r1194, shared_storage;
	add.s32 	%r1195, %r1194, 1280;
	shl.b32 	%r1196, %r1193, 2;
	add.s32 	%r1189, %r1195, %r1196;
	// begin inline asm
	cp.async.ca.shared.global [%r1189], [%rd1313], 4, 4;
	// end inline asm
	add.s64 	%rd1318, %rd1745, %rd228;
	add.s64 	%rd1314, %rd1313, %rd239;
	cvt.u32.u64 	%r1197, %rd1318;
	shl.b32 	%r1198, %r1197, 2;
	add.s32 	%r1190, %r1195, %r1198;
	// begin inline asm
	cp.async.ca.shared.global [%r1190], [%rd1314], 4, 4;
	// end inline asm
	add.s64 	%rd1319, %rd1318, %rd228;
	add.s64 	%rd1315, %rd1314, %rd239;
	cvt.u32.u64 	%r1199, %rd1319;
	shl.b32 	%r1200, %r1199, 2;
	add.s32 	%r1191, %r1195, %r1200;
	// begin inline asm
	cp.async.ca.shared.global [%r1191], [%rd1315], 4, 4;
	// end inline asm
	add.s64 	%rd1320, %rd1319, %rd228;
	add.s64 	%rd1316, %rd1315, %rd239;
	cvt.u32.u64 	%r1201, %rd1320;
	shl.b32 	%r1202, %r1201, 2;
	add.s32 	%r1192, %r1195, %r1202;
	// begin inline asm
	cp.async.ca.shared.global [%r1192], [%rd1316], 4, 4;
	// end inline asm
	add.s64 	%rd1745, %rd1320, %rd228;
	setp.lt.u64 	%p349, %rd1745, 8;
	@%p349 bra 	$L__BB1_443;
$L__BB1_444:
	// begin inline asm
	cp.async.commit_group;
	// end inline asm
	add.s32 	%r200, %r199, %r217;
	@%p296 bra 	$L__BB1_451;
	mul.wide.s32 	%rd1321, %r200, 4;
	add.s64 	%rd501, %rd43, %rd1321;
	setp.eq.s64 	%p351, %rd236, 3;
	mov.u64 	%rd1747, %rd227;
	@%p351 bra 	$L__BB1_449;
	setp.eq.s64 	%p352, %rd236, 0;
	shl.b64 	%rd1323, %rd227, 2;
	add.s64 	%rd1322, %rd501, %rd1323;
	// begin inline asm
	cp.async.ca.shared.global [%r107], [%rd1322], 4, 4;
	// end inline asm
	mov.u64 	%rd1747, %rd229;
	@%p352 bra 	$L__BB1_449;
	setp.eq.s64 	%p353, %rd236, 1;
	add.s64 	%rd1324, %rd1322, %rd239;
	// begin inline asm
	cp.async.ca.shared.global [%r108], [%rd1324], 4, 4;
	// end inline asm
	mov.u64 	%rd1747, %rd237;
	@%p353 bra 	$L__BB1_449;
	add.s64 	%rd1325, %rd1324, %rd239;
	// begin inline asm
	cp.async.ca.shared.global [%r109], [%rd1325], 4, 4;
	// end inline asm
	mov.u64 	%rd1747, %rd238;
$L__BB1_449:
	setp.lt.u64 	%p354, %rd235, 3;
	@%p354 bra 	$L__BB1_451;
$L__BB1_450:
	shl.b64 	%rd1330, %rd1747, 2;
	add.s64 	%rd1326, %rd501, %rd1330;
	cvt.u32.u64 	%r1210, %rd1747;
	mov.u32 	%r1211, shared_storage;
	add.s32 	%r1212, %r1211, 1312;
	shl.b32 	%r1213, %r1210, 2;
	add.s32 	%r1206, %r1212, %r1213;
	// begin inline asm
	cp.async.ca.shared.global [%r1206], [%rd1326], 4, 4;
	// end inline asm
	add.s64 	%rd1331, %rd1747, %rd228;
	add.s64 	%rd1327, %rd1326, %rd239;
	cvt.u32.u64 	%r1214, %rd1331;
	shl.b32 	%r1215, %r1214, 2;
	add.s32 	%r1207, %r1212, %r1215;
	// begin inline asm
	cp.async.ca.shared.global [%r1207], [%rd1327], 4, 4;
	// end inline asm
	add.s64 	%rd1332, %rd1331, %rd228;
	add.s64 	%rd1328, %rd1327, %rd239;
	cvt.u32.u64 	%r1216, %rd1332;
	shl.b32 	%r1217, %r1216, 2;
	add.s32 	%r1208, %r1212, %r1217;
	// begin inline asm
	cp.async.ca.shared.global [%r1208], [%rd1328], 4, 4;
	// end inline asm
	add.s64 	%rd1333, %rd1332, %rd228;
	add.s64 	%rd1329, %rd1328, %rd239;
	cvt.u32.u64 	%r1218, %rd1333;
	shl.b32 	%r1219, %r1218, 2;
	add.s32 	%r1209, %r1212, %r1219;
	// begin inline asm
	cp.async.ca.shared.global [%r1209], [%rd1329], 4, 4;
	// end inline asm
	add.s64 	%rd1747, %rd1333, %rd228;
	setp.lt.u64 	%p355, %rd1747, 8;
	@%p355 bra 	$L__BB1_450;
$L__BB1_451:
	// begin inline asm
	cp.async.commit_group;
	// end inline asm
	add.s32 	%r201, %r200, %r217;
	@%p296 bra 	$L__BB1_458;
	mul.wide.s32 	%rd1334, %r201, 4;
	add.s64 	%rd507, %rd43, %rd1334;
	setp.eq.s64 	%p357, %rd236, 3;
	mov.u64 	%rd1749, %rd227;
	@%p357 bra 	$L__BB1_456;
	setp.eq.s64 	%p358, %rd236, 0;
	shl.b64 	%rd1336, %rd227, 2;
	add.s64 	%rd1335, %rd507, %rd1336;
	// begin inline asm
	cp.async.ca.shared.global [%r110], [%rd1335], 4, 4;
	// end inline asm
	mov.u64 	%rd1749, %rd229;
	@%p358 bra 	$L__BB1_456;
	setp.eq.s64 	%p359, %rd236, 1;
	add.s64 	%rd1337, %rd1335, %rd239;
	// begin inline asm
	cp.async.ca.shared.global [%r111], [%rd1337], 4, 4;
	// end inline asm
	mov.u64 	%rd1749, %rd237;
	@%p359 bra 	$L__BB1_456;
	add.s64 	%rd1338, %rd1337, %rd239;
	// begin inline asm
	cp.async.ca.shared.global [%r112], [%rd1338], 4, 4;
	// end inline asm
	mov.u64 	%rd1749, %rd238;
$L__BB1_456:
	setp.lt.u64 	%p360, %rd235, 3;
	@%p360 bra 	$L__BB1_458;
$L__BB1_457:
	shl.b64 	%rd1343, %rd1749, 2;
	add.s64 	%rd1339, %rd507, %rd1343;
	cvt.u32.u64 	%r1227, %rd1749;
	mov.u32 	%r1228, shared_storage;
	add.s32 	%r1229, %r1228, 1344;
	shl.b32 	%r1230, %r1227, 2;
	add.s32 	%r1223, %r1229, %r1230;
	// begin inline asm
	cp.async.ca.shared.global [%r1223], [%rd1339], 4, 4;
	// end inline asm
	add.s64 	%rd1344, %rd1749, %rd228;
	add.s64 	%rd1340, %rd1339, %rd239;
	cvt.u32.u64 	%r1231, %rd1344;
	shl.b32 	%r1232, %r1231, 2;
	add.s32 	%r1224, %r1229, %r1232;
	// begin inline asm
	cp.async.ca.shared.global [%r1224], [%rd1340], 4, 4;
	// end inline asm
	add.s64 	%rd1345, %rd1344, %rd228;
	add.s64 	%rd1341, %rd1340, %rd239;
	cvt.u32.u64 	%r1233, %rd1345;
	shl.b32 	%r1234, %r1233, 2;
	add.s32 	%r1225, %r1229, %r1234;
	// begin inline asm
	cp.async.ca.shared.global [%r1225], [%rd1341], 4, 4;
	// end inline asm
	add.s64 	%rd1346, %rd1345, %rd228;
	add.s64 	%rd1342, %rd1341, %rd239;
	cvt.u32.u64 	%r1235, %rd1346;
	shl.b32 	%r1236, %r1235, 2;
	add.s32 	%r1226, %r1229, %r1236;
	// begin inline asm
	cp.async.ca.shared.global [%r1226], [%rd1342], 4, 4;
	// end inline asm
	add.s64 	%rd1749, %rd1346, %rd228;
	setp.lt.u64 	%p361, %rd1749, 8;
	@%p361 bra 	$L__BB1_457;
$L__BB1_458:
	// begin inline asm
	cp.async.commit_group;
	// end inline asm
	add.s32 	%r202, %r201, %r217;
	@%p296 bra 	$L__BB1_465;
	mul.wide.s32 	%rd1347, %r202, 4;
	add.s64 	%rd513, %rd43, %rd1347;
	setp.eq.s64 	%p363, %rd236, 3;
	mov.u64 	%rd1751, %rd227;
	@%p363 bra 	$L__BB1_463;
	setp.eq.s64 	%p364, %rd236, 0;
	shl.b64 	%rd1349, %rd227, 2;
	add.s64 	%rd1348, %rd513, %rd1349;
	// begin inline asm
	cp.async.ca.shared.global [%r113], [%rd1348], 4, 4;
	// end inline asm
	mov.u64 	%rd1751, %rd229;
	@%p364 bra 	$L__BB1_463;
	setp.eq.s64 	%p365, %rd236, 1;
	add.s64 	%rd1350, %rd1348, %rd239;
	// begin inline asm
	cp.async.ca.shared.global [%r114], [%rd1350], 4, 4;
	// end inline asm
	mov.u64 	%rd1751, %rd237;
	@%p365 bra 	$L__BB1_463;
	add.s64 	%rd1351, %rd1350, %rd239;
	// begin inline asm
	cp.async.ca.shared.global [%r115], [%rd1351], 4, 4;
	// end inline asm
	mov.u64 	%rd1751, %rd238;
$L__BB1_463:
	setp.lt.u64 	%p366, %rd235, 3;
	@%p366 bra 	$L__BB1_465;
$L__BB1_464:
	shl.b64 	%rd1356, %rd1751, 2;
	add.s64 	%rd1352, %rd513, %rd1356;
	cvt.u32.u64 	%r1244, %rd1751;
	mov.u32 	%r1245, shared_storage;
	add.s32 	%r1246, %r1245, 1376;
	shl.b32 	%r1247, %r1244, 2;
	add.s32 	%r1240, %r1246, %r1247;
	// begin inline asm
	cp.async.ca.shared.global [%r1240], [%rd1352], 4, 4;
	// end inline asm
	add.s64 	%rd1357, %rd1751, %rd228;
	add.s64 	%rd1353, %rd1352, %rd239;
	cvt.u32.u64 	%r1248, %rd1357;
	shl.b32 	%r1249, %r1248, 2;
	add.s32 	%r1241, %r1246, %r1249;
	// begin inline asm
	cp.async.ca.shared.global [%r1241], [%rd1353], 4, 4;
	// end inline asm
	add.s64 	%rd1358, %rd1357, %rd228;
	add.s64 	%rd1354, %rd1353, %rd239;
	cvt.u32.u64 	%r1250, %rd1358;
	shl.b32 	%r1251, %r1250, 2;
	add.s32 	%r1242, %r1246, %r1251;
	// begin inline asm
	cp.async.ca.shared.global [%r1242], [%rd1354], 4, 4;
	// end inline asm
	add.s64 	%rd1359, %rd1358, %rd228;
	add.s64 	%rd1355, %rd1354, %rd239;
	cvt.u32.u64 	%r1252, %rd1359;
	shl.b32 	%r1253, %r1252, 2;
	add.s32 	%r1243, %r1246, %r1253;
	// begin inline asm
	cp.async.ca.shared.global [%r1243], [%rd1355], 4, 4;
	// end inline asm
	add.s64 	%rd1751, %rd1359, %rd228;
	setp.lt.u64 	%p367, %rd1751, 8;
	@%p367 bra 	$L__BB1_464;
$L__BB1_465:
	// begin inline asm
	cp.async.commit_group;
	// end inline asm
	add.s32 	%r203, %r202, %r217;
	@%p296 bra 	$L__BB1_472;
	mul.wide.s32 	%rd1360, %r203, 4;
	add.s64 	%rd519, %rd43, %rd1360;
	setp.eq.s64 	%p369, %rd236, 3;
	mov.u64 	%rd1753, %rd227;
	@%p369 bra 	$L__BB1_470;
	setp.eq.s64 	%p370, %rd236, 0;
	shl.b64 	%rd1362, %rd227, 2;
	add.s64 	%rd1361, %rd519, %rd1362;
	// begin inline asm
	cp.async.ca.shared.global [%r116], [%rd1361], 4, 4;
	// end inline asm
	mov.u64 	%rd1753, %rd229;
	@%p370 bra 	$L__BB1_470;
	setp.eq.s64 	%p371, %rd236, 1;
	add.s64 	%rd1363, %rd1361, %rd239;
	// begin inline asm
	cp.async.ca.shared.global [%r117], [%rd1363], 4, 4;
	// end inline asm
	mov.u64 	%rd1753, %rd237;
	@%p371 bra 	$L__BB1_470;
	add.s64 	%rd1364, %rd1363, %rd239;
	// begin inline asm
	cp.async.ca.shared.global [%r118], [%rd1364], 4, 4;
	// end inline asm
	mov.u64 	%rd1753, %rd238;
$L__BB1_470:
	setp.lt.u64 	%p372, %rd235, 3;
	@%p372 bra 	$L__BB1_472;
$L__BB1_471:
	shl.b64 	%rd1369, %rd1753, 2;
	add.s64 	%rd1365, %rd519, %rd1369;
	cvt.u32.u64 	%r1261, %rd1753;
	mov.u32 	%r1262, shared_storage;
	add.s32 	%r1263, %r1262, 1408;
	shl.b32 	%r1264, %r1261, 2;
	add.s32 	%r1257, %r1263, %r1264;
	// begin inline asm
	cp.async.ca.shared.global [%r1257], [%rd1365], 4, 4;
	// end inline asm
	add.s64 	%rd1370, %rd1753, %rd228;
	add.s64 	%rd1366, %rd1365, %rd239;
	cvt.u32.u64 	%r1265, %rd1370;
	shl.b32 	%r1266, %r1265, 2;
	add.s32 	%r1258, %r1263, %r1266;
	// begin inline asm
	cp.async.ca.shared.global [%r1258], [%rd1366], 4, 4;
	// end inline asm
	add.s64 	%rd1371, %rd1370, %rd228;
	add.s64 	%rd1367, %rd1366, %rd239;
	cvt.u32.u64 	%r1267, %rd1371;
	shl.b32 	%r1268, %r1267, 2;
	add.s32 	%r1259, %r1263, %r1268;
	// begin inline asm
	cp.async.ca.shared.global [%r1259], [%rd1367], 4, 4;
	// end inline asm
	add.s64 	%rd1372, %rd1371, %rd228;
	add.s64 	%rd1368, %rd1367, %rd239;
	cvt.u32.u64 	%r1269, %rd1372;
	shl.b32 	%r1270, %r1269, 2;
	add.s32 	%r1260, %r1263, %r1270;
	// begin inline asm
	cp.async.ca.shared.global [%r1260], [%rd1368], 4, 4;
	// end inline asm
	add.s64 	%rd1753, %rd1372, %rd228;
	setp.lt.u64 	%p373, %rd1753, 8;
	@%p373 bra 	$L__BB1_471;
$L__BB1_472:
	// begin inline asm
	cp.async.commit_group;
	// end inline asm
	add.s32 	%r204, %r203, %r217;
	@%p296 bra 	$L__BB1_479;
	mul.wide.s32 	%rd1373, %r204, 4;
	add.s64 	%rd525, %rd43, %rd1373;
	setp.eq.s64 	%p375, %rd236, 3;
	mov.u64 	%rd1755, %rd227;
	@%p375 bra 	$L__BB1_477;
	setp.eq.s64 	%p376, %rd236, 0;
	shl.b64 	%rd1375, %rd227, 2;
	add.s64 	%rd1374, %rd525, %rd1375;
	// begin inline asm
	cp.async.ca.shared.global [%r119], [%rd1374], 4, 4;
	// end inline asm
	mov.u64 	%rd1755, %rd229;
	@%p376 bra 	$L__BB1_477;
	setp.eq.s64 	%p377, %rd236, 1;
	add.s64 	%rd1376, %rd1374, %rd239;
	// begin inline asm
	cp.async.ca.shared.global [%r120], [%rd1376], 4, 4;
	// end inline asm
	mov.u64 	%rd1755, %rd237;
	@%p377 bra 	$L__BB1_477;
	add.s64 	%rd1377, %rd1376, %rd239;
	// begin inline asm
	cp.async.ca.shared.global [%r121], [%rd1377], 4, 4;
	// end inline asm
	mov.u64 	%rd1755, %rd238;
$L__BB1_477:
	setp.lt.u64 	%p378, %rd235, 3;
	@%p378 bra 	$L__BB1_479;
$L__BB1_478:
	shl.b64 	%rd1382, %rd1755, 2;
	add.s64 	%rd1378, %rd525, %rd1382;
	cvt.u32.u64 	%r1278, %rd1755;
	mov.u32 	%r1279, shared_storage;
	add.s32 	%r1280, %r1279, 1440;
	shl.b32 	%r1281, %r1278, 2;
	add.s32 	%r1274, %r1280, %r1281;
	// begin inline asm
	cp.async.ca.shared.global [%r1274], [%rd1378], 4, 4;
	// end inline asm
	add.s64 	%rd1383, %rd1755, %rd228;
	add.s64 	%rd1379, %rd1378, %rd239;
	cvt.u32.u64 	%r1282, %rd1383;
	shl.b32 	%r1283, %r1282, 2;
	add.s32 	%r1275, %r1280, %r1283;
	// begin inline asm
	cp.async.ca.shared.global [%r1275], [%rd1379], 4, 4;
	// end inline asm
	add.s64 	%rd1384, %rd1383, %rd228;
	add.s64 	%rd1380, %rd1379, %rd239;
	cvt.u32.u64 	%r1284, %rd1384;
	shl.b32 	%r1285, %r1284, 2;
	add.s32 	%r1276, %r1280, %r1285;
	// begin inline asm
	cp.async.ca.shared.global [%r1276], [%rd1380], 4, 4;
	// end inline asm
	add.s64 	%rd1385, %rd1384, %rd228;
	add.s64 	%rd1381, %rd1380, %rd239;
	cvt.u32.u64 	%r1286, %rd1385;
	shl.b32 	%r1287, %r1286, 2;
	add.s32 	%r1277, %r1280, %r1287;
	// begin inline asm
	cp.async.ca.shared.global [%r1277], [%rd1381], 4, 4;
	// end inline asm
	add.s64 	%rd1755, %rd1385, %rd228;
	setp.lt.u64 	%p379, %rd1755, 8;
	@%p379 bra 	$L__BB1_478;
$L__BB1_479:
	// begin inline asm
	cp.async.commit_group;
	// end inline asm
	add.s32 	%r205, %r204, %r217;
	@%p296 bra 	$L__BB1_486;
	mul.wide.s32 	%rd1386, %r205, 4;
	add.s64 	%rd531, %rd43, %rd1386;
	setp.eq.s64 	%p381, %rd236, 3;
	mov.u64 	%rd1757, %rd227;
	@%p381 bra 	$L__BB1_484;
	setp.eq.s64 	%p382, %rd236, 0;
	shl.b64 	%rd1388, %rd227, 2;
	add.s64 	%rd1387, %rd531, %rd1388;
	// begin inline asm
	cp.async.ca.shared.global [%r122], [%rd1387], 4, 4;
	// end inline asm
	mov.u64 	%rd1757, %rd229;
	@%p382 bra 	$L__BB1_484;
	setp.eq.s64 	%p383, %rd236, 1;
	add.s64 	%rd1389, %rd1387, %rd239;
	// begin inline asm
	cp.async.ca.shared.global [%r123], [%rd1389], 4, 4;
	// end inline asm
	mov.u64 	%rd1757, %rd237;
	@%p383 bra 	$L__BB1_484;
	add.s64 	%rd1390, %rd1389, %rd239;
	// begin inline asm
	cp.async.ca.shared.global [%r124], [%rd1390], 4, 4;
	// end inline asm
	mov.u64 	%rd1757, %rd238;
$L__BB1_484:
	setp.lt.u64 	%p384, %rd235, 3;
	@%p384 bra 	$L__BB1_486;
$L__BB1_485:
	shl.b64 	%rd1395, %rd1757, 2;
	add.s64 	%rd1391, %rd531, %rd1395;
	cvt.u32.u64 	%r1295, %rd1757;
	mov.u32 	%r1296, shared_storage;
	add.s32 	%r1297, %r1296, 1472;
	shl.b32 	%r1298, %r1295, 2;
	add.s32 	%r1291, %r1297, %r1298;
	// begin inline asm
	cp.async.ca.shared.global [%r1291], [%rd1391], 4, 4;
	// end inline asm
	add.s64 	%rd1396, %rd1757, %rd228;
	add.s64 	%rd1392, %rd1391, %rd239;
	cvt.u32.u64 	%r1299, %rd1396;
	shl.b32 	%r1300, %r1299, 2;
	add.s32 	%r1292, %r1297, %r1300;
	// begin inline asm
	cp.async.ca.shared.global [%r1292], [%rd1392], 4, 4;
	// end inline asm
	add.s64 	%rd1397, %rd1396, %rd228;
	add.s64 	%rd1393, %rd1392, %rd239;
	cvt.u32.u64 	%r1301, %rd1397;
	shl.b32 	%r1302, %r1301, 2;
	add.s32 	%r1293, %r1297, %r1302;
	// begin inline asm
	cp.async.ca.shared.global [%r1293], [%rd1393], 4, 4;
	// end inline asm
	add.s64 	%rd1398, %rd1397, %rd228;
	add.s64 	%rd1394, %rd1393, %rd239;
	cvt.u32.u64 	%r1303, %rd1398;
	shl.b32 	%r1304, %r1303, 2;
	add.s32 	%r1294, %r1297, %r1304;
	// begin inline asm
	cp.async.ca.shared.global [%r1294], [%rd1394], 4, 4;
	// end inline asm
	add.s64 	%rd1757, %rd1398, %rd228;
	setp.lt.u64 	%p385, %rd1757, 8;
	@%p385 bra 	$L__BB1_485;
$L__BB1_486:
	// begin inline asm
	cp.async.commit_group;
	// end inline asm
	add.s32 	%r1305, %r205, %r217;
	mul.wide.s32 	%rd537, %r1305, 4;
	@%p296 bra 	$L__BB1_493;
	add.s64 	%rd538, %rd43, %rd537;
	setp.eq.s64 	%p387, %rd236, 3;
	mov.u64 	%rd1759, %rd227;
	@%p387 bra 	$L__BB1_491;
	setp.eq.s64 	%p388, %rd236, 0;
	shl.b64 	%rd1400, %rd227, 2;
	add.s64 	%rd1399, %rd538, %rd1400;
	// begin inline asm
	cp.async.ca.shared.global [%r125], [%rd1399], 4, 4;
	// end inline asm
	mov.u64 	%rd1759, %rd229;
	@%p388 bra 	$L__BB1_491;
	setp.eq.s64 	%p389, %rd236, 1;
	add.s64 	%rd1401, %rd1399, %rd239;
	// begin inline asm
	cp.async.ca.shared.global [%r126], [%rd1401], 4, 4;
	// end inline asm
	mov.u64 	%rd1759, %rd237;
	@%p389 bra 	$L__BB1_491;
	add.s64 	%rd1402, %rd1401, %rd239;
	// begin inline asm
	cp.async.ca.shared.global [%r127], [%rd1402], 4, 4;
	// end inline asm
	mov.u64 	%rd1759, %rd238;
$L__BB1_491:
	setp.lt.u64 	%p390, %rd235, 3;
	@%p390 bra 	$L__BB1_493;
$L__BB1_492:
	shl.b64 	%rd1407, %rd1759, 2;
	add.s64 	%rd1403, %rd538, %rd1407;
	cvt.u32.u64 	%r1313, %rd1759;
	mov.u32 	%r1314, shared_storage;
	add.s32 	%r1315, %r1314, 1504;
	shl.b32 	%r1316, %r1313, 2;
	add.s32 	%r1309, %r1315, %r1316;
	// begin inline asm
	cp.async.ca.shared.global [%r1309], [%rd1403], 4, 4;
	// end inline asm
	add.s64 	%rd1408, %rd1759, %rd228;
	add.s64 	%rd1404, %rd1403, %rd239;
	cvt.u32.u64 	%r1317, %rd1408;
	shl.b32 	%r1318, %r1317, 2;
	add.s32 	%r1310, %r1315, %r1318;
	// begin inline asm
	cp.async.ca.shared.global [%r1310], [%rd1404], 4, 4;
	// end inline asm
	add.s64 	%rd1409, %rd1408, %rd228;
	add.s64 	%rd1405, %rd1404, %rd239;
	cvt.u32.u64 	%r1319, %rd1409;
	shl.b32 	%r1320, %r1319, 2;
	add.s32 	%r1311, %r1315, %r1320;
	// begin inline asm
	cp.async.ca.shared.global [%r1311], [%rd1405], 4, 4;
	// end inline asm
	add.s64 	%rd1410, %rd1409, %rd228;
	add.s64 	%rd1406, %rd1405, %rd239;
	cvt.u32.u64 	%r1321, %rd1410;
	shl.b32 	%r1322, %r1321, 2;
	add.s32 	%r1312, %r1315, %r1322;
	// begin inline asm
	cp.async.ca.shared.global [%r1312], [%rd1406], 4, 4;
	// end inline asm
	add.s64 	%rd1759, %rd1410, %rd228;
	setp.lt.u64 	%p391, %rd1759, 8;
	@%p391 bra 	$L__BB1_492;
$L__BB1_493:
	// begin inline asm
	cp.async.commit_group;
	// end inline asm
$L__BB1_494:
	ld.shared.v4.f32 	{%f55, %f56, %f57, %f58}, [%r11+-256];
	ld.shared.f32 	%f59, [%r47+512];
	fma.rn.f32 	%f60, %f55, %f59, %f3;
	ld.shared.f32 	%f61, [%r47+544];
	fma.rn.f32 	%f62, %f56, %f61, %f60;
	ld.shared.f32 	%f63, [%r47+576];
	fma.rn.f32 	%f64, %f57, %f63, %f62;
	ld.shared.f32 	%f65, [%r47+608];
	fma.rn.f32 	%f66, %f58, %f65, %f64;
	ld.shared.v4.f32 	{%f67, %f68, %f69, %f70}, [%r11+-240];
	ld.shared.f32 	%f71, [%r47+640];
	fma.rn.f32 	%f72, %f67, %f71, %f66;
	ld.shared.f32 	%f73, [%r47+672];
	fma.rn.f32 	%f74, %f68, %f73, %f72;
	ld.shared.f32 	%f75, [%r47+704];
	fma.rn.f32 	%f76, %f69, %f75, %f74;
	ld.shared.f32 	%f77, [%r47+736];
	fma.rn.f32 	%f4, %f70, %f77, %f76;
	bar.sync 	0;
	// begin inline asm
	cp.async.wait_group 2;
	// end inline asm
	barrier.sync 	0;
	setp.ge.s32 	%p392, %r1599, %r166;
	@%p392 bra 	$L__BB1_608;
	setp.gt.u32 	%p393, %r9, 7;
	shl.b32 	%r1323, %r1599, 3;
	add.s32 	%r206, %r1323, 48;
	mul.wide.s32 	%rd544, %r206, 4;
	@%p393 bra 	$L__BB1_502;
	add.s64 	%rd545, %rd2, %rd544;
	setp.eq.s64 	%p394, %rd236, 3;
	mov.u64 	%rd1761, %rd227;
	@%p394 bra 	$L__BB1_500;
	setp.eq.s64 	%p395, %rd236, 0;
	shl.b64 	%rd1412, %rd227, 2;
	add.s64 	%rd1411, %rd545, %rd1412;
	// begin inline asm
	cp.async.ca.shared.global [%r128], [%rd1411], 4, 4;
	// end inline asm
	mov.u64 	%rd1761, %rd229;
	@%p395 bra 	$L__BB1_500;
	setp.eq.s64 	%p396, %rd236, 1;
	add.s64 	%rd1413, %rd1411, %rd239;
	// begin inline asm
	cp.async.ca.shared.global [%r129], [%rd1413], 4, 4;
	// end inline asm
	mov.u64 	%rd1761, %rd237;
	@%p396 bra 	$L__BB1_500;
	add.s64 	%rd1414, %rd1413, %rd239;
	// begin inline asm
	cp.async.ca.shared.global [%r130], [%rd1414], 4, 4;
	// end inline asm
	mov.u64 	%rd1761, %rd238;
$L__BB1_500:
	setp.lt.u64 	%p397, %rd235, 3;
	@%p397 bra 	$L__BB1_502;
$L__BB1_501:
	cvt.u32.u64 	%r1331, %rd1761;
	mov.u32 	%r1332, shared_storage;
	add.s32 	%r1333, %r1332, 512;
	shl.b32 	%r1334, %r1331, 2;
	add.s32 	%r1327, %r1333, %r1334;
	shl.b64 	%rd1419, %rd1761, 2;
	add.s64 	%rd1415, %rd545, %rd1419;
	// begin inline asm
	cp.async.ca.shared.global [%r1327], [%rd1415], 4, 4;
	// end inline asm
	add.s64 	%rd1420, %rd1761, %rd228;
	cvt.u32.u64 	%r1335, %rd1420;
	shl.b32 	%r1336, %r1335, 2;
	add.s32 	%r1328, %r1333, %r1336;
	add.s64 	%rd1416, %rd1415, %rd239;
	// begin inline asm
	cp.async.ca.shared.global [%r1328], [%rd1416], 4, 4;
	// end inline asm
	add.s64 	%rd1421, %rd1420, %rd228;
	cvt.u32.u64 	%r1337, %rd1421;
	shl.b32 	%r1338, %r1337, 2;
	add.s32 	%r1329, %r1333, %r1338;
	add.s64 	%rd1417, %rd1416, %rd239;
	// begin inline asm
	cp.async.ca.shared.global [%r1329], [%rd1417], 4, 4;
	// end inline asm
	add.s64 	%rd1422, %rd1421, %rd228;
	cvt.u32.u64 	%r1339, %rd1422;
	shl.b32 	%r1340, %r1339, 2;
	add.s32 	%r1330, %r1333, %r1340;
	add.s64 	%rd1418, %rd1417, %rd239;
	// begin inline asm
	cp.async.ca.shared.global [%r1330], [%rd1418], 4, 4;
	// end inline asm
	add.s64 	%rd1761, %rd1422, %rd228;
	setp.lt.u64 	%p398, %rd1761, 8;
	@%p398 bra 	$L__BB1_501;
$L__BB1_502:
	// begin inline asm
	cp.async.commit_group;
	// end inline asm
	@%p393 bra 	$L__BB1_509;
	add.s64 	%rd551, %rd8, %rd544;
	setp.eq.s64 	%p400, %rd236, 3;
	mov.u64 	%rd1763, %rd227;
	@%p400 bra 	$L__BB1_507;
	setp.eq.s64 	%p401, %rd236, 0;
	shl.b64 	%rd1424, %rd227, 2;
	add.s64 	%rd1423, %rd551, %rd1424;
	// begin inline asm
	cp.async.ca.shared.global [%r131], [%rd1423], 4, 4;
	// end inline asm
	mov.u64 	%rd1763, %rd229;
	@%p401 bra 	$L__BB1_507;
	setp.eq.s64 	%p402, %rd236, 1;
	add.s64 	%rd1425, %rd1423, %rd239;
	// begin inline asm
	cp.async.ca.shared.global [%r132], [%rd1425], 4, 4;
	// end inline asm
	mov.u64 	%rd1763, %rd237;
	@%p402 bra 	$L__BB1_507;
	add.s64 	%rd1426, %rd1425, %rd239;
	// begin inline asm
	cp.async.ca.shared.global [%r133], [%rd1426], 4, 4;
	// end inline asm
	mov.u64 	%rd1763, %rd238;
$L__BB1_507:
	setp.lt.u64 	%p403, %rd235, 3;
	@%p403 bra 	$L__BB1_509;
$L__BB1_508:
	cvt.u32.u64 	%r1348, %rd1763;
	mov.u32 	%r1349, shared_storage;
	add.s32 	%r1350, %r1349, 544;
	shl.b32 	%r1351, %r1348, 2;
	add.s32 	%r1344, %r1350, %r1351;
	shl.b64 	%rd1431, %rd1763, 2;
	add.s64 	%rd1427, %rd551, %rd1431;
	// begin inline asm
	cp.async.ca.shared.global [%r1344], [%rd1427], 4, 4;
	// end inline asm
	add.s64 	%rd1432, %rd1763, %rd228;
	cvt.u32.u64 	%r1352, %rd1432;
	shl.b32 	%r1353, %r1352, 2;
	add.s32 	%r1345, %r1350, %r1353;
	add.s64 	%rd1428, %rd1427, %rd239;
	// begin inline asm
	cp.async.ca.shared.global [%r1345], [%rd1428], 4, 4;
	// end inline asm
	add.s64 	%rd1433, %rd1432, %rd228;
	cvt.u32.u64 	%r1354, %rd1433;
	shl.b32 	%r1355, %r1354, 2;
	add.s32 	%r1346, %r1350, %r1355;
	add.s64 	%rd1429, %rd1428, %rd239;
	// begin inline asm
	cp.async.ca.shared.global [%r1346], [%rd1429], 4, 4;
	// end inline asm
	add.s64 	%rd1434, %rd1433, %rd228;
	cvt.u32.u64 	%r1356, %rd1434;
	shl.b32 	%r1357, %r1356, 2;
	add.s32 	%r1347, %r1350, %r1357;
	add.s64 	%rd1430, %rd1429, %rd239;
	// begin inline asm
	cp.async.ca.shared.global [%r1347], [%rd1430], 4, 4;
	// end inline asm
	add.s64 	%rd1763, %rd1434, %rd228;
	setp.lt.u64 	%p404, %rd1763, 8;
	@%p404 bra 	$L__BB1_508;
$L__BB1_509:
	// begin inline asm
	cp.async.commit_group;
	// end inline asm
	@%p393 bra 	$L__BB1_516;
	add.s64 	%rd557, %rd13, %rd544;
	setp.eq.s64 	%p406, %rd236, 3;
	mov.u64 	%rd1765, %rd227;
	@%p406 bra 	$L__BB1_514;
	setp.eq.s64 	%p407, %rd236, 0;
	shl.b64 	%rd1436, %rd227, 2;
	add.s64 	%rd1435, %rd557, %rd1436;
	// begin inline asm
	cp.async.ca.shared.global [%r134], [%rd1435], 4, 4;
	// end inline asm
	mov.u64 	%rd1765, %rd229;
	@%p407 bra 	$L__BB1_514;
	setp.eq.s64 	%p408, %rd236, 1;
	add.s64 	%rd1437, %rd1435, %rd239;
	// begin inline asm
	cp.async.ca.shared.global [%r135], [%rd1437], 4, 4;
	// end inline asm
	mov.u64 	%rd1765, %rd237;
	@%p408 bra 	$L__BB1_514;
	add.s64 	%rd1438, %rd1437, %rd239;
	// begin inline asm
	cp.async.ca.shared.global [%r136], [%rd1438], 4, 4;
	// end inline asm
	mov.u64 	%rd1765, %rd238;
$L__BB1_514:
	setp.lt.u64 	%p409, %rd235, 3;
	@%p409 bra 	$L__BB1_516;
$L__BB1_515:
	cvt.u32.u64 	%r1365, %rd1765;
	mov.u32 	%r1366, shared_storage;
	add.s32 	%r1367, %r1366, 576;
	shl.b32 	%r1368, %r1365, 2;
	add.s32 	%r1361, %r1367, %r1368;
	shl.b64 	%rd1443, %rd1765, 2;
	add.s64 	%rd1439, %rd557, %rd1443;
	// begin inline asm
	cp.async.ca.shared.global [%r1361], [%rd1439], 4, 4;
	// end inline asm
	add.s64 	%rd1444, %rd1765, %rd228;
	cvt.u32.u64 	%r1369, %rd1444;
	shl.b32 	%r1370, %r1369, 2;
	add.s32 	%r1362, %r1367, %r1370;
	add.s64 	%rd1440, %rd1439, %rd239;
	// begin inline asm
	cp.async.ca.shared.global [%r1362], [%rd1440], 4, 4;
	// end inline asm
	add.s64 	%rd1445, %rd1444, %rd228;
	cvt.u32.u64 	%r1371, %rd1445;
	shl.b32 	%r1372, %r1371, 2;
	add.s32 	%r1363, %r1367, %r1372;
	add.s64 	%rd1441, %rd1440, %rd239;
	// begin inline asm
	cp.async.ca.shared.global [%r1363], [%rd1441], 4, 4;
	// end inline asm
	add.s64 	%rd1446, %rd1445, %rd228;
	cvt.u32.u64 	%r1373, %rd1446;
	shl.b32 	%r1374, %r1373, 2;
	add.s32 	%r1364, %r1367, %r1374;
	add.s64 	%rd1442, %rd1441, %rd239;
	// begin inline asm
	cp.async.ca.shared.global [%r1364], [%rd1442], 4, 4;
	// end inline asm
	add.s64 	%rd1765, %rd1446, %rd228;
	setp.lt.u64 	%p410, %rd1765, 8;
	@%p410 bra 	$L__BB1_515;
$L__BB1_516:
	// begin inline asm
	cp.async.commit_group;
	// end inline asm
	@%p393 bra 	$L__BB1_523;
	add.s64 	%rd563, %rd18, %rd544;
	setp.eq.s64 	%p412, %rd236, 3;
	mov.u64 	%rd1767, %rd227;
	@%p412 bra 	$L__BB1_521;
	setp.eq.s64 	%p413, %rd236, 0;
	shl.b64 	%rd1448, %rd227, 2;
	add.s64 	%rd1447, %rd563, %rd1448;
	// begin inline asm
	cp.async.ca.shared.global [%r137], [%rd1447], 4, 4;
	// end inline asm
	mov.u64 	%rd1767, %rd229;
	@%p413 bra 	$L__BB1_521;
	setp.eq.s64 	%p414, %rd236, 1;
	add.s64 	%rd1449, %rd1447, %rd239;
	// begin inline asm
	cp.async.ca.shared.global [%r138], [%rd1449], 4, 4;
	// end inline asm
	mov.u64 	%rd1767, %rd237;
	@%p414 bra 	$L__BB1_521;
	add.s64 	%rd1450, %rd1449, %rd239;
	// begin inline asm
	cp.async.ca.shared.global [%r139], [%rd1450], 4, 4;
	// end inline asm
	mov.u64 	%rd1767, %rd238;
$L__BB1_521:
	setp.lt.u64 	%p415, %rd235, 3;
	@%p415 bra 	$L__BB1_523;
$L__BB1_522:
	cvt.u32.u64 	%r1382, %rd1767;
	mov.u32 	%r1383, shared_storage;
	add.s32 	%r1384, %r1383, 608;
	shl.b32 	%r1385, %r1382, 2;
	add.s32 	%r1378, %r1384, %r1385;
	shl.b64 	%rd1455, %rd1767, 2;
	add.s64 	%rd1451, %rd563, %rd1455;
	// begin inline asm
	cp.async.ca.shared.global [%r1378], [%rd1451], 4, 4;
	// end inline asm
	add.s64 	%rd1456, %rd1767, %rd228;
	cvt.u32.u64 	%r1386, %rd1456;
	shl.b32 	%r1387, %r1386, 2;
	add.s32 	%r1379, %r1384, %r1387;
	add.s64 	%rd1452, %rd1451, %rd239;
	// begin inline asm
	cp.async.ca.shared.global [%r1379], [%rd1452], 4, 4;
	// end inline asm
	add.s64 	%rd1457, %rd1456, %rd228;
	cvt.u32.u64 	%r1388, %rd1457;
	shl.b32 	%r1389, %r1388, 2;
	add.s32 	%r1380, %r1384, %r1389;
	add.s64 	%rd1453, %rd1452, %rd239;
	// begin inline asm
	cp.async.ca.shared.global [%r1380], [%rd1453], 4, 4;
	// end inline asm
	add.s64 	%rd1458, %rd1457, %rd228;
	cvt.u32.u64 	%r1390, %rd1458;
	shl.b32 	%r1391, %r1390, 2;
	add.s32 	%r1381, %r1384, %r1391;
	add.s64 	%rd1454, %rd1453, %rd239;
	// begin inline asm
	cp.async.ca.shared.global [%r1381], [%rd1454], 4, 4;
	// end inline asm
	add.s64 	%rd1767, %rd1458, %rd228;
	setp.lt.u64 	%p416, %rd1767, 8;
	@%p416 bra 	$L__BB1_522;
$L__BB1_523:
	// begin inline asm
	cp.async.commit_group;
	// end inline asm
	@%p393 bra 	$L__BB1_530;
	add.s64 	%rd569, %rd23, %rd544;
	setp.eq.s64 	%p418, %rd236, 3;
	mov.u64 	%rd1769, %rd227;
	@%p418 bra 	$L__BB1_528;
	setp.eq.s64 	%p419, %rd236, 0;
	shl.b64 	%rd1460, %rd227, 2;
	add.s64 	%rd1459, %rd569, %rd1460;
	// begin inline asm
	cp.async.ca.shared.global [%r140], [%rd1459], 4, 4;
	// end inline asm
	mov.u64 	%rd1769, %rd229;
	@%p419 bra 	$L__BB1_528;
	setp.eq.s64 	%p420, %rd236, 1;
	add.s64 	%rd1461, %rd1459, %rd239;
	// begin inline asm
	cp.async.ca.shared.global [%r141], [%rd1461], 4, 4;
	// end inline asm
	mov.u64 	%rd1769, %rd237;
	@%p420 bra 	$L__BB1_528;
	add.s64 	%rd1462, %rd1461, %rd239;
	// begin inline asm
	cp.async.ca.shared.global [%r142], [%rd1462], 4, 4;
	// end inline asm
	mov.u64 	%rd1769, %rd238;
$L__BB1_528:
	setp.lt.u64 	%p421, %rd235, 3;
	@%p421 bra 	$L__BB1_530;
$L__BB1_529:
	cvt.u32.u64 	%r1399, %rd1769;
	mov.u32 	%r1400, shared_storage;
	add.s32 	%r1401, %r1400, 640;
	shl.b32 	%r1402, %r1399, 2;
	add.s32 	%r1395, %r1401, %r1402;
	shl.b64 	%rd1467, %rd1769, 2;
	add.s64 	%rd1463, %rd569, %rd1467;
	// begin inline asm
	cp.async.ca.shared.global [%r1395], [%rd1463], 4, 4;
	// end inline asm
	add.s64 	%rd1468, %rd1769, %rd228;
	cvt.u32.u64 	%r1403, %rd1468;
	shl.b32 	%r1404, %r1403, 2;
	add.s32 	%r1396, %r1401, %r1404;
	add.s64 	%rd1464, %rd1463, %rd239;
	// begin inline asm
	cp.async.ca.shared.global [%r1396], [%rd1464], 4, 4;
	// end inline asm
	add.s64 	%rd1469, %rd1468, %rd228;
	cvt.u32.u64 	%r1405, %rd1469;
	shl.b32 	%r1406, %r1405, 2;
	add.s32 	%r1397, %r1401, %r1406;
	add.s64 	%rd1465, %rd1464, %rd239;
	// begin inline asm
	cp.async.ca.shared.global [%r1397], [%rd1465], 4, 4;
	// end inline asm
	add.s64 	%rd1470, %rd1469, %rd228;
	cvt.u32.u64 	%r1407, %rd1470;
	shl.b32 	%r1408, %r1407, 2;
	add.s32 	%r1398, %r1401, %r1408;
	add.s64 	%rd1466, %rd1465, %rd239;
	// begin inline asm
	cp.async.ca.shared.global [%r1398], [%rd1466], 4, 4;
	// end inline asm
	add.s64 	%rd1769, %rd1470, %rd228;
	setp.lt.u64 	%p422, %rd1769, 8;
	@%p422 bra 	$L__BB1_529;
$L__BB1_530:
	// begin inline asm
	cp.async.commit_group;
	// end inline asm
	@%p393 bra 	$L__BB1_537;
	add.s64 	%rd575, %rd28, %rd544;
	setp.eq.s64 	%p424, %rd236, 3;
	mov.u64 	%rd1771, %rd227;
	@%p424 bra 	$L__BB1_535;
	setp.eq.s64 	%p425, %rd236, 0;
	shl.b64 	%rd1472, %rd227, 2;
	add.s64 	%rd1471, %rd575, %rd1472;
	// begin inline asm
	cp.async.ca.shared.global [%r143], [%rd1471], 4, 4;
	// end inline asm
	mov.u64 	%rd1771, %rd229;
	@%p425 bra 	$L__BB1_535;
	setp.eq.s64 	%p426, %rd236, 1;
	add.s64 	%rd1473, %rd1471, %rd239;
	// begin inline asm
	cp.async.ca.shared.global [%r144], [%rd1473], 4, 4;
	// end inline asm
	mov.u64 	%rd1771, %rd237;
	@%p426 bra 	$L__BB1_535;
	add.s64 	%rd1474, %rd1473, %rd239;
	// begin inline asm
	cp.async.ca.shared.global [%r145], [%rd1474], 4, 4;
	// end inline asm
	mov.u64 	%rd1771, %rd238;
$L__BB1_535:
	setp.lt.u64 	%p427, %rd235, 3;
	@%p427 bra 	$L__BB1_537;
$L__BB1_536:
	cvt.u32.u64 	%r1416, %rd1771;
	mov.u32 	%r1417, shared_storage;
	add.s32 	%r1418, %r1417, 672;
	shl.b32 	%r1419, %r1416, 2;
	add.s32 	%r1412, %r1418, %r1419;
	shl.b64 	%rd1479, %rd1771, 2;
	add.s64 	%rd1475, %rd575, %rd1479;
	// begin inline asm
	cp.async.ca.shared.global [%r1412], [%rd1475], 4, 4;
	// end inline asm
	add.s64 	%rd1480, %rd1771, %rd228;
	cvt.u32.u64 	%r1420, %rd1480;
	shl.b32 	%r1421, %r1420, 2;
	add.s32 	%r1413, %r1418, %r1421;
	add.s64 	%rd1476, %rd1475, %rd239;
	// begin inline asm
	cp.async.ca.shared.global [%r1413], [%rd1476], 4, 4;
	// end inline asm
	add.s64 	%rd1481, %rd1480, %rd228;
	cvt.u32.u64 	%r1422, %rd1481;
	shl.b32 	%r1423, %r1422, 2;
	add.s32 	%r1414, %r1418, %r1423;
	add.s64 	%rd1477, %rd1476, %rd239;
	// begin inline asm
	cp.async.ca.shared.global [%r1414], [%rd1477], 4, 4;
	// end inline asm
	add.s64 	%rd1482, %rd1481, %rd228;
	cvt.u32.u64 	%r1424, %rd1482;
	shl.b32 	%r1425, %r1424, 2;
	add.s32 	%r1415, %r1418, %r1425;
	add.s64 	%rd1478, %rd1477, %rd239;
	// begin inline asm
	cp.async.ca.shared.global [%r1415], [%rd1478], 4, 4;
	// end inline asm
	add.s64 	%rd1771, %rd1482, %rd228;
	setp.lt.u64 	%p428, %rd1771, 8;
	@%p428 bra 	$L__BB1_536;
$L__BB1_537:
	// begin inline asm
	cp.async.commit_group;
	// end inline asm
	@%p393 bra 	$L__BB1_544;
	add.s64 	%rd581, %rd33, %rd544;
	setp.eq.s64 	%p430, %rd236, 3;
	mov.u64 	%rd1773, %rd227;
	@%p430 bra 	$L__BB1_542;
	setp.eq.s64 	%p431, %rd236, 0;
	shl.b64 	%rd1484, %rd227, 2;
	add.s64 	%rd1483, %rd581, %rd1484;
	// begin inline asm
	cp.async.ca.shared.global [%r146], [%rd1483], 4, 4;
	// end inline asm
	mov.u64 	%rd1773, %rd229;
	@%p431 bra 	$L__BB1_542;
	setp.eq.s64 	%p432, %rd236, 1;
	add.s64 	%rd1485, %rd1483, %rd239;
	// begin inline asm
	cp.async.ca.shared.global [%r147], [%rd1485], 4, 4;
	// end inline asm
	mov.u64 	%rd1773, %rd237;
	@%p432 bra 	$L__BB1_542;
	add.s64 	%rd1486, %rd1485, %rd239;
	// begin inline asm
	cp.async.ca.shared.global [%r148], [%rd1486], 4, 4;
	// end inline asm
	mov.u64 	%rd1773, %rd238;
$L__BB1_542:
	setp.lt.u64 	%p433, %rd235, 3;
	@%p433 bra 	$L__BB1_544;
$L__BB1_543:
	cvt.u32.u64 	%r1433, %rd1773;
	mov.u32 	%r1434, shared_storage;
	add.s32 	%r1435, %r1434, 704;
	shl.b32 	%r1436, %r1433, 2;
	add.s32 	%r1429, %r1435, %r1436;
	shl.b64 	%rd1491, %rd1773, 2;
	add.s64 	%rd1487, %rd581, %rd1491;
	// begin inline asm
	cp.async.ca.shared.global [%r1429], [%rd1487], 4, 4;
	// end inline asm
	add.s64 	%rd1492, %rd1773, %rd228;
	cvt.u32.u64 	%r1437, %rd1492;
	shl.b32 	%r1438, %r1437, 2;
	add.s32 	%r1430, %r1435, %r1438;
	add.s64 	%rd1488, %rd1487, %rd239;
	// begin inline asm
	cp.async.ca.shared.global [%r1430], [%rd1488], 4, 4;
	// end inline asm
	add.s64 	%rd1493, %rd1492, %rd228;
	cvt.u32.u64 	%r1439, %rd1493;
	shl.b32 	%r1440, %r1439, 2;
	add.s32 	%r1431, %r1435, %r1440;
	add.s64 	%rd1489, %rd1488, %rd239;
	// begin inline asm
	cp.async.ca.shared.global [%r1431], [%rd1489], 4, 4;
	// end inline asm
	add.s64 	%rd1494, %rd1493, %rd228;
	cvt.u32.u64 	%r1441, %rd1494;
	shl.b32 	%r1442, %r1441, 2;
	add.s32 	%r1432, %r1435, %r1442;
	add.s64 	%rd1490, %rd1489, %rd239;
	// begin inline asm
	cp.async.ca.shared.global [%r1432], [%rd1490], 4, 4;
	// end inline asm
	add.s64 	%rd1773, %rd1494, %rd228;
	setp.lt.u64 	%p434, %rd1773, 8;
	@%p434 bra 	$L__BB1_543;
$L__BB1_544:
	// begin inline asm
	cp.async.commit_group;
	// end inline asm
	@%p393 bra 	$L__BB1_551;
	add.s64 	%rd587, %rd38, %rd544;
	setp.eq.s64 	%p436, %rd236, 3;
	mov.u64 	%rd1775, %rd227;
	@%p436 bra 	$L__BB1_549;
	setp.eq.s64 	%p437, %rd236, 0;
	shl.b64 	%rd1496, %rd227, 2;
	add.s64 	%rd1495, %rd587, %rd1496;
	// begin inline asm
	cp.async.ca.shared.global [%r149], [%rd1495], 4, 4;
	// end inline asm
	mov.u64 	%rd1775, %rd229;
	@%p437 bra 	$L__BB1_549;
	setp.eq.s64 	%p438, %rd236, 1;
	add.s64 	%rd1497, %rd1495, %rd239;
	// begin inline asm
	cp.async.ca.shared.global [%r150], [%rd1497], 4, 4;
	// end inline asm
	mov.u64 	%rd1775, %rd237;
	@%p438 bra 	$L__BB1_549;
	add.s64 	%rd1498, %rd1497, %rd239;
	// begin inline asm
	cp.async.ca.shared.global [%r151], [%rd1498], 4, 4;
	// end inline asm
	mov.u64 	%rd1775, %rd238;
$L__BB1_549:
	setp.lt.u64 	%p439, %rd235, 3;
	@%p439 bra 	$L__BB1_551;
$L__BB1_550:
	cvt.u32.u64 	%r1450, %rd1775;
	mov.u32 	%r1451, shared_storage;
	add.s32 	%r1452, %r1451, 736;
	shl.b32 	%r1453, %r1450, 2;
	add.s32 	%r1446, %r1452, %r1453;
	shl.b64 	%rd1503, %rd1775, 2;
	add.s64 	%rd1499, %rd587, %rd1503;
	// begin inline asm
	cp.async.ca.shared.global [%r1446], [%rd1499], 4, 4;
	// end inline asm
	add.s64 	%rd1504, %rd1775, %rd228;
	cvt.u32.u64 	%r1454, %rd1504;
	shl.b32 	%r1455, %r1454, 2;
	add.s32 	%r1447, %r1452, %r1455;
	add.s64 	%rd1500, %rd1499, %rd239;
	// begin inline asm
	cp.async.ca.shared.global [%r1447], [%rd1500], 4, 4;
	// end inline asm
	add.s64 	%rd1505, %rd1504, %rd228;
	cvt.u32.u64 	%r1456, %rd1505;
	shl.b32 	%r1457, %r1456, 2;
	add.s32 	%r1448, %r1452, %r1457;
	add.s64 	%rd1501, %rd1500, %rd239;
	// begin inline asm
	cp.async.ca.shared.global [%r1448], [%rd1501], 4, 4;
	// end inline asm
	add.s64 	%rd1506, %rd1505, %rd228;
	cvt.u32.u64 	%r1458, %rd1506;
	shl.b32 	%r1459, %r1458, 2;
	add.s32 	%r1449, %r1452, %r1459;
	add.s64 	%rd1502, %rd1501, %rd239;
	// begin inline asm
	cp.async.ca.shared.global [%r1449], [%rd1502], 4, 4;
	// end inline asm
	add.s64 	%rd1775, %rd1506, %rd228;
	setp.lt.u64 	%p440, %rd1775, 8;
	@%p440 bra 	$L__BB1_550;
$L__BB1_551:
	// begin inline asm
	cp.async.commit_group;
	// end inline asm
	mul.lo.s32 	%r207, %r206, %r217;
	@%p393 bra 	$L__BB1_558;
	mul.wide.s32 	%rd1507, %r207, 4;
	add.s64 	%rd593, %rd43, %rd1507;
	setp.eq.s64 	%p442, %rd236, 3;
	mov.u64 	%rd1777, %rd227;
	@%p442 bra 	$L__BB1_556;
	setp.eq.s64 	%p443, %rd236, 0;
	shl.b64 	%rd1509, %rd227, 2;
	add.s64 	%rd1508, %rd593, %rd1509;
	// begin inline asm
	cp.async.ca.shared.global [%r152], [%rd1508], 4, 4;
	// end inline asm
	mov.u64 	%rd1777, %rd229;
	@%p443 bra 	$L__BB1_556;
	setp.eq.s64 	%p444, %rd236, 1;
	add.s64 	%rd1510, %rd1508, %rd239;
	// begin inline asm
	cp.async.ca.shared.global [%r153], [%rd1510], 4, 4;
	// end inline asm
	mov.u64 	%rd1777, %rd237;
	@%p444 bra 	$L__BB1_556;
	add.s64 	%rd1511, %rd1510, %rd239;
	// begin inline asm
	cp.async.ca.shared.global [%r154], [%rd1511], 4, 4;
	// end inline asm
	mov.u64 	%rd1777, %rd238;
$L__BB1_556:
	setp.lt.u64 	%p445, %rd235, 3;
	@%p445 bra 	$L__BB1_558;
$L__BB1_557:
	shl.b64 	%rd1516, %rd1777, 2;
	add.s64 	%rd1512, %rd593, %rd1516;
	cvt.u32.u64 	%r1467, %rd1777;
	mov.u32 	%r1468, shared_storage;
	add.s32 	%r1469, %r1468, 1536;
	shl.b32 	%r1470, %r1467, 2;
	add.s32 	%r1463, %r1469, %r1470;
	// begin inline asm
	cp.async.ca.shared.global [%r1463], [%rd1512], 4, 4;
	// end inline asm
	add.s64 	%rd1517, %rd1777, %rd228;
	add.s64 	%rd1513, %rd1512, %rd239;
	cvt.u32.u64 	%r1471, %rd1517;
	shl.b32 	%r1472, %r1471, 2;
	add.s32 	%r1464, %r1469, %r1472;
	// begin inline asm
	cp.async.ca.shared.global [%r1464], [%rd1513], 4, 4;
	// end inline asm
	add.s64 	%rd1518, %rd1517, %rd228;
	add.s64 	%rd1514, %rd1513, %rd239;
	cvt.u32.u64 	%r1473, %rd1518;
	shl.b32 	%r1474, %r1473, 2;
	add.s32 	%r1465, %r1469, %r1474;
	// begin inline asm
	cp.async.ca.shared.global [%r1465], [%rd1514], 4, 4;
	// end inline asm
	add.s64 	%rd1519, %rd1518, %rd228;
	add.s64 	%rd1515, %rd1514, %rd239;
	cvt.u32.u64 	%r1475, %rd1519;
	shl.b32 	%r1476, %r1475, 2;
	add.s32 	%r1466, %r1469, %r1476;
	// begin inline asm
	cp.async.ca.shared.global [%r1466], [%rd1515], 4, 4;
	// end inline asm
	add.s64 	%rd1777, %rd1519, %rd228;
	setp.lt.u64 	%p446, %rd1777, 8;
	@%p446 bra 	$L__BB1_557;
$L__BB1_558:
	// begin inline asm
	cp.async.commit_group;
	// end inline asm
	add.s32 	%r208, %r207, %r217;
	@%p393 bra 	$L__BB1_565;
	mul.wide.s32 	%rd1520, %r208, 4;
	add.s64 	%rd599, %rd43, %rd1520;
	setp.eq.s64 	%p448, %rd236, 3;
	mov.u64 	%rd1779, %rd227;
	@%p448 bra 	$L__BB1_563;
	setp.eq.s64 	%p449, %rd236, 0;
	shl.b64 	%rd1522, %rd227, 2;
	add.s64 	%rd1521, %rd599, %rd1522;
	// begin inline asm
	cp.async.ca.shared.global [%r155], [%rd1521], 4, 4;
	// end inline asm
	mov.u64 	%rd1779, %rd229;
	@%p449 bra 	$L__BB1_563;
	setp.eq.s64 	%p450, %rd236, 1;
	add.s64 	%rd1523, %rd1521, %rd239;
	// begin inline asm
	cp.async.ca.shared.global [%r156], [%rd1523], 4, 4;
	// end inline asm
	mov.u64 	%rd1779, %rd237;
	@%p450 bra 	$L__BB1_563;
	add.s64 	%rd1524, %rd1523, %rd239;
	// begin inline asm
	cp.async.ca.shared.global [%r157], [%rd1524], 4, 4;
	// end inline asm
	mov.u64 	%rd1779, %rd238;
$L__BB1_563:
	setp.lt.u64 	%p451, %rd235, 3;
	@%p451 bra 	$L__BB1_565;
$L__BB1_564:
	shl.b64 	%rd1529, %rd1779, 2;
	add.s64 	%rd1525, %rd599, %rd1529;
	cvt.u32.u64 	%r1484, %rd1779;
	mov.u32 	%r1485, shared_storage;
	add.s32 	%r1486, %r1485, 1568;
	shl.b32 	%r1487, %r1484, 2;
	add.s32 	%r1480, %r1486, %r1487;
	// begin inline asm
	cp.async.ca.shared.global [%r1480], [%rd1525], 4, 4;
	// end inline asm
	add.s64 	%rd1530, %rd1779, %rd228;
	add.s64 	%rd1526, %rd1525, %rd239;
	cvt.u32.u64 	%r1488, %rd1530;
	shl.b32 	%r1489, %r1488, 2;
	add.s32 	%r1481, %r1486, %r1489;
	// begin inline asm
	cp.async.ca.shared.global [%r1481], [%rd1526], 4, 4;
	// end inline asm
	add.s64 	%rd1531, %rd1530, %rd228;
	add.s64 	%rd1527, %rd1526, %rd239;
	cvt.u32.u64 	%r1490, %rd1531;
	shl.b32 	%r1491, %r1490, 2;
	add.s32 	%r1482, %r1486, %r1491;
	// begin inline asm
	cp.async.ca.shared.global [%r1482], [%rd1527], 4, 4;
	// end inline asm
	add.s64 	%rd1532, %rd1531, %rd228;
	add.s64 	%rd1528, %rd1527, %rd239;
	cvt.u32.u64 	%r1492, %rd1532;
	shl.b32 	%r1493, %r1492, 2;
	add.s32 	%r1483, %r1486, %r1493;
	// begin inline asm
	cp.async.ca.shared.global [%r1483], [%rd1528], 4, 4;
	// end inline asm
	add.s64 	%rd1779, %rd1532, %rd228;
	setp.lt.u64 	%p452, %rd1779, 8;
	@%p452 bra 	$L__BB1_564;
$L__BB1_565:
	// begin inline asm
	cp.async.commit_group;
	// end inline asm
	add.s32 	%r209, %r208, %r217;
	@%p393 bra 	$L__BB1_572;
	mul.wide.s32 	%rd1533, %r209, 4;
	add.s64 	%rd605, %rd43, %rd1533;
	setp.eq.s64 	%p454, %rd236, 3;
	mov.u64 	%rd1781, %rd227;
	@%p454 bra 	$L__BB1_570;
	setp.eq.s64 	%p455, %rd236, 0;
	shl.b64 	%rd1535, %rd227, 2;
	add.s64 	%rd1534, %rd605, %rd1535;
	// begin inline asm
	cp.async.ca.shared.global [%r158], [%rd1534], 4, 4;
	// end inline asm
	mov.u64 	%rd1781, %rd229;
	@%p455 bra 	$L__BB1_570;
	setp.eq.s64 	%p456, %rd236, 1;
	add.s64 	%rd1536, %rd1534, %rd239;
	// begin inline asm
	cp.async.ca.shared.global [%r159], [%rd1536], 4, 4;
	// end inline asm
	mov.u64 	%rd1781, %rd237;
	@%p456 bra 	$L__BB1_570;
	add.s64 	%rd1537, %rd1536, %rd239;
	// begin inline asm
	cp.async.ca.shared.global [%r160], [%rd1537], 4, 4;
	// end inline asm
	mov.u64 	%rd1781, %rd238;
$L__BB1_570:
	setp.lt.u64 	%p457, %rd235, 3;
	@%p457 bra 	$L__BB1_572;
$L__BB1_571:
	shl.b64 	%rd1542, %rd1781, 2;
	add.s64 	%rd1538, %rd605, %rd1542;
	cvt.u32.u64 	%r1501, %rd1781;
	mov.u32 	%r1502, shared_storage;
	add.s32 	%r1503, %r1502, 1600;
	shl.b32 	%r1504, %r1501, 2;
	add.s32 	%r1497, %r1503, %r1504;
	// begin inline asm
	cp.async.ca.shared.global [%r1497], [%rd1538], 4, 4;
	// end inline asm
	add.s64 	%rd1543, %rd1781, %rd228;
	add.s64 	%rd1539, %rd1538, %rd239;
	cvt.u32.u64 	%r1505, %rd1543;
	shl.b32 	%r1506, %r1505, 2;
	add.s32 	%r1498, %r1503, %r1506;
	// begin inline asm
	cp.async.ca.shared.global [%r1498], [%rd1539], 4, 4;
	// end inline asm
	add.s64 	%rd1544, %rd1543, %rd228;
	add.s64 	%rd1540, %rd1539, %rd239;
	cvt.u32.u64 	%r1507, %rd1544;
	shl.b32 	%r1508, %r1507, 2;
	add.s32 	%r1499, %r1503, %r1508;
	// begin inline asm
	cp.async.ca.shared.global [%r1499], [%rd1540], 4, 4;
	// end inline asm
	add.s64 	%rd1545, %rd1544, %rd228;
	add.s64 	%rd1541, %rd1540, %rd239;
	cvt.u32.u64 	%r1509, %rd1545;
	shl.b32 	%r1510, %r1509, 2;
	add.s32 	%r1500, %r1503, %r1510;
	// begin inline asm
	cp.async.ca.shared.global [%r1500], [%rd1541], 4, 4;
	// end inline asm
	add.s64 	%rd1781, %rd1545, %rd228;
	setp.lt.u64 	%p458, %rd1781, 8;
	@%p458 bra 	$L__BB1_571;
$L__BB1_572:
	// begin inline asm
	cp.async.commit_group;
	// end inline asm
	add.s32 	%r210, %r209, %r217;
	@%p393 bra 	$L__BB1_579;
	mul.wide.s32 	%rd1546, %r210, 4;
	add.s64 	%rd611, %rd43, %rd1546;
	setp.eq.s64 	%p460, %rd236, 3;
	mov.u64 	%rd1783, %rd227;
	@%p460 bra 	$L__BB1_577;
	setp.eq.s64 	%p461, %rd236, 0;
	shl.b64 	%rd1548, %rd227, 2;
	add.s64 	%rd1547, %rd611, %rd1548;
	// begin inline asm
	cp.async.ca.shared.global [%r161], [%rd1547], 4, 4;
	// end inline asm
	mov.u64 	%rd1783, %rd229;
	@%p461 bra 	$L__BB1_577;
	setp.eq.s64 	%p462, %rd236, 1;
	add.s64 	%rd1549, %rd1547, %rd239;
	// begin inline asm
	cp.async.ca.shared.global [%r162], [%rd1549], 4, 4;
	// end inline asm
	mov.u64 	%rd1783, %rd237;
	@%p462 bra 	$L__BB1_577;
	add.s32 	%r1513, %r14, 864;
	add.s64 	%rd1550, %rd1549, %rd239;
	// begin inline asm
	cp.async.ca.shared.global [%r1513], [%rd1550], 4, 4;
	// end inline asm
	mov.u64 	%rd1783, %rd238;
$L__BB1_577:
	setp.lt.u64 	%p463, %rd235, 3;
	@%p463 bra 	$L__BB1_579;
$L__BB1_578:
	shl.b64 	%rd1555, %rd1783, 2;
	add.s64 	%rd1551, %rd611, %rd1555;
	cvt.u32.u64 	%r1518, %rd1783;
	mov.u32 	%r1519, shared_storage;
	add.s32 	%r1520, %r1519, 1632;
	shl.b32 	%r1521, %r1518, 2;
	add.s32 	%r1514, %r1520, %r1521;
	// begin inline asm
	cp.async.ca.shared.global [%r1514], [%rd1551], 4, 4;
	// end inline asm
	add.s64 	%rd1556, %rd1783, %rd228;
	add.s64 	%rd1552, %rd1551, %rd239;
	cvt.u32.u64 	%r1522, %rd1556;
	shl.b32 	%r1523, %r1522, 2;
	add.s32 	%r1515, %r1520, %r1523;
	// begin inline asm
	cp.async.ca.shared.global [%r1515], [%rd1552], 4, 4;
	// end inline asm
	add.s64 	%rd1557, %rd1556, %rd228;
	add.s64 	%rd1553, %rd1552, %rd239;
	cvt.u32.u64 	%r1524, %rd1557;
	shl.b32 	%r1525, %r1524, 2;
	add.s32 	%r1516, %r1520, %r1525;
	// begin inline asm
	cp.async.ca.shared.global [%r1516], [%rd1553], 4, 4;
	// end inline asm
	add.s64 	%rd1558, %rd1557, %rd228;
	add.s64 	%rd1554, %rd1553, %rd239;
	cvt.u32.u64 	%r1526, %rd1558;
	shl.b32 	%r1527, %r1526, 2;
	add.s32 	%r1517, %r1520, %r1527;
	// begin inline asm
	cp.async.ca.shared.global [%r1517], [%rd1554], 4, 4;
	// end inline asm
	add.s64 	%rd1783, %rd1558, %rd228;
	setp.lt.u64 	%p464, %rd1783, 8;
	@%p464 bra 	$L__BB1_578;
$L__BB1_579:
	// begin inline asm
	cp.async.commit_group;
	// end inline asm
	add.s32 	%r211, %r210, %r217;
	@%p393 bra 	$L__BB1_586;
	mul.wide.s32 	%rd1559, %r211, 4;
	add.s64 	%rd617, %rd43, %rd1559;
	setp.eq.s64 	%p466, %rd236, 3;
	mov.u64 	%rd1785, %rd227;
	@%p466 bra 	$L__BB1_584;
	add.s32 	%r1528, %r12, 896;
	setp.eq.s64 	%p467, %rd236, 0;
	shl.b64 	%rd1561, %rd227, 2;
	add.s64 	%rd1560, %rd617, %rd1561;
	// begin inline asm
	cp.async.ca.shared.global [%r1528], [%rd1560], 4, 4;
	// end inline asm
	mov.u64 	%rd1785, %rd229;
	@%p467 bra 	$L__BB1_584;
	add.s32 	%r1529, %r13, 896;
	setp.eq.s64 	%p468, %rd236, 1;
	add.s64 	%rd1562, %rd1560, %rd239;
	// begin inline asm
	cp.async.ca.shared.global [%r1529], [%rd1562], 4, 4;
	// end inline asm
	mov.u64 	%rd1785, %rd237;
	@%p468 bra 	$L__BB1_584;
	add.s32 	%r1530, %r14, 896;
	add.s64 	%rd1563, %rd1562, %rd239;
	// begin inline asm
	cp.async.ca.shared.global [%r1530], [%rd1563], 4, 4;
	// end inline asm
	mov.u64 	%rd1785, %rd238;
$L__BB1_584:
	setp.lt.u64 	%p469, %rd235, 3;
	@%p469 bra 	$L__BB1_586;
$L__BB1_585:
	shl.b64 	%rd1568, %rd1785, 2;
	add.s64 	%rd1564, %rd617, %rd1568;
	cvt.u32.u64 	%r1535, %rd1785;
	mov.u32 	%r1536, shared_storage;
	add.s32 	%r1537, %r1536, 1664;
	shl.b32 	%r1538, %r1535, 2;
	add.s32 	%r1531, %r1537, %r1538;
	// begin inline asm
	cp.async.ca.shared.global [%r1531], [%rd1564], 4, 4;
	// end inline asm
	add.s64 	%rd1569, %rd1785, %rd228;
	add.s64 	%rd1565, %rd1564, %rd239;
	cvt.u32.u64 	%r1539, %rd1569;
	shl.b32 	%r1540, %r1539, 2;
	add.s32 	%r1532, %r1537, %r1540;
	// begin inline asm
	cp.async.ca.shared.global [%r1532], [%rd1565], 4, 4;
	// end inline asm
	add.s64 	%rd1570, %rd1569, %rd228;
	add.s64 	%rd1566, %rd1565, %rd239;
	cvt.u32.u64 	%r1541, %rd1570;
	shl.b32 	%r1542, %r1541, 2;
	add.s32 	%r1533, %r1537, %r1542;
	// begin inline asm
	cp.async.ca.shared.global [%r1533], [%rd1566], 4, 4;
	// end inline asm
	add.s64 	%rd1571, %rd1570, %rd228;
	add.s64 	%rd1567, %rd1566, %rd239;
	cvt.u32.u64 	%r1543, %rd1571;
	shl.b32 	%r1544, %r1543, 2;
	add.s32 	%r1534, %r1537, %r1544;
	// begin inline asm
	cp.async.ca.shared.global [%r1534], [%rd1567], 4, 4;
	// end inline asm
	add.s64 	%rd1785, %rd1571, %rd228;
	setp.lt.u64 	%p470, %rd1785, 8;
	@%p470 bra 	$L__BB1_585;
$L__BB1_586:
	// begin inline asm
	cp.async.commit_group;
	// end inline asm
	add.s32 	%r212, %r211, %r217;
	@%p393 bra 	$L__BB1_593;
	mul.wide.s32 	%rd1572, %r212, 4;
	add.s64 	%rd623, %rd43, %rd1572;
	setp.eq.s64 	%p472, %rd236, 3;
	mov.u64 	%rd1787, %rd227;
	@%p472 bra 	$L__BB1_591;
	add.s32 	%r1545, %r12, 928;
	setp.eq.s64 	%p473, %rd236, 0;
	shl.b64 	%rd1574, %rd227, 2;
	add.s64 	%rd1573, %rd623, %rd1574;
	// begin inline asm
	cp.async.ca.shared.global [%r1545], [%rd1573], 4, 4;
	// end inline asm
	mov.u64 	%rd1787, %rd229;
	@%p473 bra 	$L__BB1_591;
	add.s32 	%r1546, %r13, 928;
	setp.eq.s64 	%p474, %rd236, 1;
	add.s64 	%rd1575, %rd1573, %rd239;
	// begin inline asm
	cp.async.ca.shared.global [%r1546], [%rd1575], 4, 4;
	// end inline asm
	mov.u64 	%rd1787, %rd237;
	@%p474 bra 	$L__BB1_591;
	add.s32 	%r1547, %r14, 928;
	add.s64 	%rd1576, %rd1575, %rd239;
	// begin inline asm
	cp.async.ca.shared.global [%r1547], [%rd1576], 4, 4;
	// end inline asm
	mov.u64 	%rd1787, %rd238;
$L__BB1_591:
	setp.lt.u64 	%p475, %rd235, 3;
	@%p475 bra 	$L__BB1_593;
$L__BB1_592:
	shl.b64 	%rd1581, %rd1787, 2;
	add.s64 	%rd1577, %rd623, %rd1581;
	cvt.u32.u64 	%r1552, %rd1787;
	mov.u32 	%r1553, shared_storage;
	add.s32 	%r1554, %r1553, 1696;
	shl.b32 	%r1555, %r1552, 2;
	add.s32 	%r1548, %r1554, %r1555;
	// begin inline asm
	cp.async.ca.shared.global [%r1548], [%rd1577], 4, 4;
	// end inline asm
	add.s64 	%rd1582, %rd1787, %rd228;
	add.s64 	%rd1578, %rd1577, %rd239;
	cvt.u32.u64 	%r1556, %rd1582;
	shl.b32 	%r1557, %r1556, 2;
	add.s32 	%r1549, %r1554, %r1557;
	// begin inline asm
	cp.async.ca.shared.global [%r1549], [%rd1578], 4, 4;
	// end inline asm
	add.s64 	%rd1583, %rd1582, %rd228;
	add.s64 	%rd1579, %rd1578, %rd239;
	cvt.u32.u64 	%r1558, %rd1583;
	shl.b32 	%r1559, %r1558, 2;
	add.s32 	%r1550, %r1554, %r1559;
	// begin inline asm
	cp.async.ca.shared.global [%r1550], [%rd1579], 4, 4;
	// end inline asm
	add.s64 	%rd1584, %rd1583, %rd228;
	add.s64 	%rd1580, %rd1579, %rd239;
	cvt.u32.u64 	%r1560, %rd1584;
	shl.b32 	%r1561, %r1560, 2;
	add.s32 	%r1551, %r1554, %r1561;
	// begin inline asm
	cp.async.ca.shared.global [%r1551], [%rd1580], 4, 4;
	// end inline asm
	add.s64 	%rd1787, %rd1584, %rd228;
	setp.lt.u64 	%p476, %rd1787, 8;
	@%p476 bra 	$L__BB1_592;
$L__BB1_593:
	// begin inline asm
	cp.async.commit_group;
	// end inline asm
	add.s32 	%r213, %r212, %r217;
	@%p393 bra 	$L__BB1_600;
	mul.wide.s32 	%rd1585, %r213, 4;
	add.s64 	%rd629, %rd43, %rd1585;
	setp.eq.s64 	%p478, %rd236, 3;
	mov.u64 	%rd1789, %rd227;
	@%p478 bra 	$L__BB1_598;
	add.s32 	%r1562, %r12, 960;
	setp.eq.s64 	%p479, %rd236, 0;
	shl.b64 	%rd1587, %rd227, 2;
	add.s64 	%rd1586, %rd629, %rd1587;
	// begin inline asm
	cp.async.ca.shared.global [%r1562], [%rd1586], 4, 4;
	// end inline asm
	mov.u64 	%rd1789, %rd229;
	@%p479 bra 	$L__BB1_598;
	add.s32 	%r1563, %r13, 960;
	setp.eq.s64 	%p480, %rd236, 1;
	add.s64 	%rd1588, %rd1586, %rd239;
	// begin inline asm
	cp.async.ca.shared.global [%r1563], [%rd1588], 4, 4;
	// end inline asm
	mov.u64 	%rd1789, %rd237;
	@%p480 bra 	$L__BB1_598;
	add.s32 	%r1564, %r14, 960;
	add.s64 	%rd1589, %rd1588, %rd239;
	// begin inline asm
	cp.async.ca.shared.global [%r1564], [%rd1589], 4, 4;
	// end inline asm
	mov.u64 	%rd1789, %rd238;
$L__BB1_598:
	setp.lt.u64 	%p481, %rd235, 3;
	@%p481 bra 	$L__BB1_600;
$L__BB1_599:
	shl.b64 	%rd1594, %rd1789, 2;
	add.s64 	%rd1590, %rd629, %rd1594;
	cvt.u32.u64 	%r1569, %rd1789;
	mov.u32 	%r1570, shared_storage;
	add.s32 	%r1571, %r1570, 1728;
	shl.b32 	%r1572, %r1569, 2;
	add.s32 	%r1565, %r1571, %r1572;
	// begin inline asm
	cp.async.ca.shared.global [%r1565], [%rd1590], 4, 4;
	// end inline asm
	add.s64 	%rd1595, %rd1789, %rd228;
	add.s64 	%rd1591, %rd1590, %rd239;
	cvt.u32.u64 	%r1573, %rd1595;
	shl.b32 	%r1574, %r1573, 2;
	add.s32 	%r1566, %r1571, %r1574;
	// begin inline asm
	cp.async.ca.shared.global [%r1566], [%rd1591], 4, 4;
	// end inline asm
	add.s64 	%rd1596, %rd1595, %rd228;
	add.s64 	%rd1592, %rd1591, %rd239;
	cvt.u32.u64 	%r1575, %rd1596;
	shl.b32 	%r1576, %r1575, 2;
	add.s32 	%r1567, %r1571, %r1576;
	// begin inline asm
	cp.async.ca.shared.global [%r1567], [%rd1592], 4, 4;
	// end inline asm
	add.s64 	%rd1597, %rd1596, %rd228;
	add.s64 	%rd1593, %rd1592, %rd239;
	cvt.u32.u64 	%r1577, %rd1597;
	shl.b32 	%r1578, %r1577, 2;
	add.s32 	%r1568, %r1571, %r1578;
	// begin inline asm
	cp.async.ca.shared.global [%r1568], [%rd1593], 4, 4;
	// end inline asm
	add.s64 	%rd1789, %rd1597, %rd228;
	setp.lt.u64 	%p482, %rd1789, 8;
	@%p482 bra 	$L__BB1_599;
$L__BB1_600:
	// begin inline asm
	cp.async.commit_group;
	// end inline asm
	add.s32 	%r1579, %r213, %r217;
	mul.wide.s32 	%rd635, %r1579, 4;
	@%p393 bra 	$L__BB1_607;
	add.s64 	%rd636, %rd43, %rd635;
	setp.eq.s64 	%p484, %rd236, 3;
	mov.u64 	%rd1791, %rd227;
	@%p484 bra 	$L__BB1_605;
	add.s32 	%r1580, %r12, 992;
	setp.eq.s64 	%p485, %rd236, 0;
	shl.b64 	%rd1599, %rd227, 2;
	add.s64 	%rd1598, %rd636, %rd1599;
	// begin inline asm
	cp.async.ca.shared.global [%r1580], [%rd1598], 4, 4;
	// end inline asm
	mov.u64 	%rd1791, %rd229;
	@%p485 bra 	$L__BB1_605;
	add.s32 	%r1581, %r13, 992;
	setp.eq.s64 	%p486, %rd236, 1;
	add.s64 	%rd1600, %rd1598, %rd239;
	// begin inline asm
	cp.async.ca.shared.global [%r1581], [%rd1600], 4, 4;
	// end inline asm
	mov.u64 	%rd1791, %rd237;
	@%p486 bra 	$L__BB1_605;
	add.s32 	%r1582, %r14, 992;
	add.s64 	%rd1601, %rd1600, %rd239;
	// begin inline asm
	cp.async.ca.shared.global [%r1582], [%rd1601], 4, 4;
	// end inline asm
	mov.u64 	%rd1791, %rd238;
$L__BB1_605:
	setp.lt.u64 	%p487, %rd235, 3;
	@%p487 bra 	$L__BB1_607;
$L__BB1_606:
	shl.b64 	%rd1606, %rd1791, 2;
	add.s64 	%rd1602, %rd636, %rd1606;
	cvt.u32.u64 	%r1587, %rd1791;
	mov.u32 	%r1588, shared_storage;
	add.s32 	%r1589, %r1588, 1760;
	shl.b32 	%r1590, %r1587, 2;
	add.s32 	%r1583, %r1589, %r1590;
	// begin inline asm
	cp.async.ca.shared.global [%r1583], [%rd1602], 4, 4;
	// end inline asm
	add.s64 	%rd1607, %rd1791, %rd228;
	add.s64 	%rd1603, %rd1602, %rd239;
	cvt.u32.u64 	%r1591, %rd1607;
	shl.b32 	%r1592, %r1591, 2;
	add.s32 	%r1584, %r1589, %r1592;
	// begin inline asm
	cp.async.ca.shared.global [%r1584], [%rd1603], 4, 4;
	// end inline asm
	add.s64 	%rd1608, %rd1607, %rd228;
	add.s64 	%rd1604, %rd1603, %rd239;
	cvt.u32.u64 	%r1593, %rd1608;
	shl.b32 	%r1594, %r1593, 2;
	add.s32 	%r1585, %r1589, %r1594;
	// begin inline asm
	cp.async.ca.shared.global [%r1585], [%rd1604], 4, 4;
	// end inline asm
	add.s64 	%rd1609, %rd1608, %rd228;
	add.s64 	%rd1605, %rd1604, %rd239;
	cvt.u32.u64 	%r1595, %rd1609;
	shl.b32 	%r1596, %r1595, 2;
	add.s32 	%r1586, %r1589, %r1596;
	// begin inline asm
	cp.async.ca.shared.global [%r1586], [%rd1605], 4, 4;
	// end inline asm
	add.s64 	%rd1791, %rd1609, %rd228;
	setp.lt.u64 	%p488, %rd1791, 8;
	@%p488 bra 	$L__BB1_606;
$L__BB1_607:
	// begin inline asm
	cp.async.commit_group;
	// end inline asm
$L__BB1_608:
	setp.lt.s32 	%p489, %r189, %r10;
	ld.shared.v4.f32 	{%f78, %f79, %f80, %f81}, [%r11];
	ld.shared.f32 	%f82, [%r47+768];
	fma.rn.f32 	%f83, %f78, %f82, %f4;
	ld.shared.f32 	%f84, [%r47+800];
	fma.rn.f32 	%f85, %f79, %f84, %f83;
	ld.shared.f32 	%f86, [%r47+832];
	fma.rn.f32 	%f87, %f80, %f86, %f85;
	ld.shared.f32 	%f88, [%r47+864];
	fma.rn.f32 	%f89, %f81, %f88, %f87;
	ld.shared.v4.f32 	{%f90, %f91, %f92, %f93}, [%r11+16];
	ld.shared.f32 	%f94, [%r47+896];
	fma.rn.f32 	%f95, %f90, %f94, %f89;
	ld.shared.f32 	%f96, [%r47+928];
	fma.rn.f32 	%f97, %f91, %f96, %f95;
	ld.shared.f32 	%f98, [%r47+960];
	fma.rn.f32 	%f99, %f92, %f98, %f97;
	ld.shared.f32 	%f100, [%r47+992];
	fma.rn.f32 	%f102, %f93, %f100, %f99;
	bar.sync 	0;
	mov.u32 	%r1599, %r189;
	@%p489 bra 	$L__BB1_151;
$L__BB1_609:
	add.s32 	%r214, %r2, %r7;
	add.s32 	%r215, %r4, %r8;
	setp.ge.s32 	%p490, %r214, %r216;
	setp.ge.s32 	%p491, %r215, %r217;
	or.pred  	%p492, %p490, %p491;
	@%p492 bra 	$L__BB1_611;
	ld.param.u64 	%rd1613, [_Z13tile_mm_asyncPfS_S_iii_param_2];
	mad.lo.s32 	%r1598, %r217, %r214, %r215;
	cvta.to.global.u64 	%rd1610, %rd1613;
	mul.wide.s32 	%rd1611, %r1598, 4;
	add.s64 	%rd1612, %rd1610, %rd1611;
	st.global.f32 	[%rd1612], %f102;
$L__BB1_611:
	ret;

}


// ===== COMPILED SASS (sm_100) =====

	.target	sm_100

	.elftype	@"ET_EXEC"


//--------------------- .note.nv.tkinfo           --------------------------
	.section	.note.nv.tkinfo,"",@"SHT_NOTE"
	.sectionflags	@"SHF_NOTE_NV_TKINFO"
	.tkinfo
        /*0018*/ 	.word	0x00000002
        /*0030*/ 	.string	""
        /*0030*/ 	.string	"ptxas"
        /*0030*/ 	.string	"Cuda compilation tools, release 13.0, V13.0.88"
        /*0030*/ 	.string	"Build cuda_13.0.r13.0/compiler.36424714_0"
        /*0030*/ 	.string	"-arch sm_100 -m 64 "



//--------------------- .note.nv.cuinfo           --------------------------
	.section	.note.nv.cuinfo,"",@"SHT_NOTE"
	.sectionflags	@"SHF_NOTE_NV_CUINFO"
        /*0018*/ 	.short	0x0002
        /*001a*/ 	.short	0x0064
        /*001c*/ 	.short	0x0082
	.zero		2


//--------------------- .nv.info                  --------------------------
	.section	.nv.info,"",@"SHT_CUDA_INFO"
	.align	4


	//----- nvinfo : EIATTR_REGCOUNT
	.align		4
        /*0000*/ 	.byte	0x04, 0x2f
        /*0002*/ 	.short	(.L_5 - .L_4)
	.align		4
.L_4:
        /*0004*/ 	.word	index@(_Z12tile_mm_syncPfS_S_iii)
        /*0008*/ 	.word	0x00000020


	//----- nvinfo : EIATTR_FRAME_SIZE
	.align		4
.L_5:
        /*000c*/ 	.byte	0x04, 0x11
        /*000e*/ 	.short	(.L_7 - .L_6)
	.align		4
.L_6:
        /*0010*/ 	.word	index@(_Z12tile_mm_syncPfS_S_iii)
        /*0014*/ 	.word	0x00000000


	//----- nvinfo : EIATTR_REGCOUNT
	.align		4
.L_7:
        /*0018*/ 	.byte	0x04, 0x2f
        /*001a*/ 	.short	(.L_9 - .L_8)
	.align		4
.L_8:
        /*001c*/ 	.word	index@(_Z13tile_mm_asyncPfS_S_iii)
        /*0020*/ 	.word	0x00000038


	//----- nvinfo : EIATTR_FRAME_SIZE
	.align		4
.L_9:
        /*0024*/ 	.byte	0x04, 0x11
        /*0026*/ 	.short	(.L_11 - .L_10)
	.align		4
.L_10:
        /*0028*/ 	.word	index@($__internal_0_$__cuda_sm20_div_u64)
        /*002c*/ 	.word	0x00000000


	//----- nvinfo : EIATTR_FRAME_SIZE
	.align		4
.L_11:
        /*0030*/ 	.byte	0x04, 0x11
        /*0032*/ 	.short	(.L_13 - .L_12)
	.align		4
.L_12:
        /*0034*/ 	.word	index@(_Z13tile_mm_asyncPfS_S_iii)
        /*0038*/ 	.word	0x00000000


	//----- nvinfo : EIATTR_MIN_STACK_SIZE
	.align		4
.L_13:
        /*003c*/ 	.byte	0x04, 0x12
        /*003e*/ 	.short	(.L_15 - .L_14)
	.align		4
.L_14:
        /*0040*/ 	.word	index@(_Z13tile_mm_asyncPfS_S_iii)
        /*0044*/ 	.word	0x00000000


	//----- nvinfo : EIATTR_MIN_STACK_SIZE
	.align		4
.L_15:
        /*0048*/ 	.byte	0x04, 0x12
        /*004a*/ 	.short	(.L_17 - .L_16)
	.align		4
.L_16:
        /*004c*/ 	.word	index@(_Z12tile_mm_syncPfS_S_iii)
        /*0050*/ 	.word	0x00000000
.L_17:


//--------------------- .nv.compat                --------------------------
	.section	.nv.compat,"",@"SHT_CUDA_COMPAT_INFO"
	.align	4
        /*0000*/ 	.byte	0x02, 0x09, 0x00, 0x00, 0x02, 0x02, 0x01, 0x00, 0x02, 0x05, 0x05, 0x00, 0x03, 0x07, 0x01, 0x01
        /*0010*/ 	.byte	0x02, 0x03, 0x00, 0x00, 0x02, 0x06, 0x01, 0x00, 0x04, 0x0b, 0x08, 0x00, 0x09, 0x00, 0x00, 0x00
        /*0020*/ 	.byte	0x00, 0x00, 0x00, 0x00


//--------------------- .nv.info._Z13tile_mm_asyncPfS_S_iii --------------------------
	.section	.nv.info._Z13tile_mm_asyncPfS_S_iii,"",@"SHT_CUDA_INFO"
	.sectionflags	@""
	.align	4


	//----- nvinfo : EIATTR_CUDA_API_VERSION
	.align		4
        /*0000*/ 	.byte	0x04, 0x37
        /*0002*/ 	.short	(.L_19 - .L_18)
.L_18:
        /*0004*/ 	.word	0x00000082


	//----- nvinfo : EIATTR_KPARAM_INFO
	.align		4
.L_19:
        /*0008*/ 	.byte	0x04, 0x17
        /*000a*/ 	.short	(.L_21 - .L_20)
.L_20:
        /*000c*/ 	.word	0x00000000
        /*0010*/ 	.short	0x0005
        /*0012*/ 	.short	0x0020
        /*0014*/ 	.byte	0x00, 0xf0, 0x11, 0x00


	//----- nvinfo : EIATTR_KPARAM_INFO
	.align		4
.L_21:
        /*0018*/ 	.byte	0x04, 0x17
        /*001a*/ 	.short	(.L_23 - .L_22)
.L_22:
        /*001c*/ 	.word	0x00000000
        /*0020*/ 	.short	0x0004
        /*0022*/ 	.short	0x001c
        /*0024*/ 	.byte	0x00, 0xf0, 0x11, 0x00


	//----- nvinfo : EIATTR_KPARAM_INFO
	.align		4
.L_23:
        /*0028*/ 	.byte	0x04, 0x17
        /*002a*/ 	.short	(.L_25 - .L_24)
.L_24:
        /*002c*/ 	.word	0x00000000
        /*0030*/ 	.short	0x0003
        /*0032*/ 	.short	0x0018
        /*0034*/ 	.byte	0x00, 0xf0, 0x11, 0x00


	//----- nvinfo : EIATTR_KPARAM_INFO
	.align		4
.L_25:
        /*0038*/ 	.byte	0x04, 0x17
        /*003a*/ 	.short	(.L_27 - .L_26)
.L_26:
        /*003c*/ 	.word	0x00000000
        /*0040*/ 	.short	0x0002
        /*0042*/ 	.short	0x0010
        /*0044*/ 	.byte	0x00, 0xf5, 0x21, 0x00


	//----- nvinfo : EIATTR_KPARAM_INFO
	.align		4
.L_27:
        /*0048*/ 	.byte	0x04, 0x17
        /*004a*/ 	.short	(.L_29 - .L_28)
.L_28:
        /*004c*/ 	.word	0x00000000
        /*0050*/ 	.short	0x0001
        /*0052*/ 	.short	0x0008
        /*0054*/ 	.byte	0x00, 0xf5, 0x21, 0x00


	//----- nvinfo : EIATTR_KPARAM_INFO
	.align		4
.L_29:
        /*0058*/ 	.byte	0x04, 0x17
        /*005a*/ 	.short	(.L_31 - .L_30)
.L_30:
        /*005c*/ 	.word	0x00000000
        /*0060*/ 	.short	0x0000
        /*0062*/ 	.short	0x0000
        /*0064*/ 	.byte	0x00, 0xf5, 0x21, 0x00


	//----- nvinfo : EIATTR_SPARSE_MMA_MASK
	.align		4
.L_31:
        /*0068*/ 	.byte	0x03, 0x50
        /*006a*/ 	.short	0x0000


	//----- nvinfo : EIATTR_MAXREG_COUNT
	.align		4
        /*006c*/ 	.byte	0x03, 0x1b
        /*006e*/ 	.short	0x00ff


	//----- nvinfo : EIATTR_NUM_BARRIERS
	.align		4
        /*0070*/ 	.byte	0x02, 0x4c
        /*0072*/ 	.byte	0x01
	.zero		1


	//----- nvinfo : EIATTR_EXTERNS
	.align		4
        /*0074*/ 	.byte	0x04, 0x0f
        /*0076*/ 	.short	(.L_33 - .L_32)


	//   ....[0]....
	.align		4
.L_32:
        /*0078*/ 	.word	index@(__assertfail)


	//----- nvinfo : EIATTR_MERCURY_ISA_VERSION
	.align		4
.L_33:
        /*007c*/ 	.byte	0x03, 0x5f
        /*007e*/ 	.short	0x0101


	//----- nvinfo : EIATTR_COOP_GROUP_MASK_REGIDS
	.align		4
        /*0080*/ 	.byte	0x04, 0x29
        /*0082*/ 	.short	(.L_35 - .L_34)


	//   ....[0]....
.L_34:
        /*0084*/ 	.word	0xffffffff


	//   ....[1]....
        /*0088*/ 	.word	0xffffffff


	//   ....[2]....
        /*008c*/ 	.word	0xffffffff


	//   ....[3]....
        /*0090*/ 	.word	0xffffffff


	//   ....[4]....
        /*0094*/ 	.word	0x0500000f


	//----- nvinfo : EIATTR_COOP_GROUP_INSTR_OFFSETS
	.align		4
.L_35:
        /*0098*/ 	.byte	0x04, 0x28
        /*009a*/ 	.short	(.L_37 - .L_36)


	//   ....[0]....
.L_36:
        /*009c*/ 	.word	0x00004c30


	//   ....[1]....
        /*00a0*/ 	.word	0x00009d30


	//   ....[2]....
        /*00a4*/ 	.word	0x0000ecc0


	//   ....[3]....
        /*00a8*/ 	.word	0x00013c60


	//   ....[4]....
        /*00ac*/ 	.word	0x00018d40


	//----- nvinfo : EIATTR_VRC_CTA_INIT_COUNT
	.align		4
.L_37:
        /*00b0*/ 	.byte	0x02, 0x4a
	.zero		1
	.zero		1


	//----- nvinfo : EIATTR_SYSCALL_OFFSETS
	.align		4
        /*00b4*/ 	.byte	0x04, 0x46
        /*00b6*/ 	.short	(.L_39 - .L_38)


	//   ....[0]....
.L_38:
        /*00b8*/ 	.word	0x00004650


	//----- nvinfo : EIATTR_EXIT_INSTR_OFFSETS
	.align		4
.L_39:
        /*00bc*/ 	.byte	0x04, 0x1c
        /*00be*/ 	.short	(.L_41 - .L_40)


	//   ....[0]....
.L_40:
        /*00c0*/ 	.word	0x00018c80


	//   ....[1]....
        /*00c4*/ 	.word	0x00018cd0


	//----- nvinfo : EIATTR_CRS_STACK_SIZE
	.align		4
.L_41:
        /*00c8*/ 	.byte	0x04, 0x1e
        /*00ca*/ 	.short	(.L_43 - .L_42)
.L_42:
        /*00cc*/ 	.word	0x00000000


	//----- nvinfo : EIATTR_CBANK_PARAM_SIZE
	.align		4
.L_43:
        /*00d0*/ 	.byte	0x03, 0x19
        /*00d2*/ 	.short	0x0024


	//----- nvinfo : EIATTR_PARAM_CBANK
	.align		4
        /*00d4*/ 	.byte	0x04, 0x0a
        /*00d6*/ 	.short	(.L_45 - .L_44)
	.align		4
.L_44:
        /*00d8*/ 	.word	index@(.nv.constant0._Z13tile_mm_asyncPfS_S_iii)
        /*00dc*/ 	.short	0x0380
        /*00de*/ 	.short	0x0024


	//----- nvinfo : EIATTR_SW_WAR
	.align		4
.L_45:
        /*00e0*/ 	.byte	0x04, 0x36
        /*00e2*/ 	.short	(.L_47 - .L_46)
.L_46:
        /*00e4*/ 	.word	0x00000008
.L_47:


//--------------------- .nv.info._Z12tile_mm_syncPfS_S_iii --------------------------
	.section	.nv.info._Z12tile_mm_syncPfS_S_iii,"",@"SHT_CUDA_INFO"
	.sectionflags	@""
	.align	4


	//----- nvinfo : EIATTR_CUDA_API_VERSION
	.align		4
        /*0000*/ 	.byte	0x04, 0x37
        /*0002*/ 	.short	(.L_49 - .L_48)
.L_48:
        /*0004*/ 	.word	0x00000082


	//----- nvinfo : EIATTR_KPARAM_INFO
	.align		4
.L_49:
        /*0008*/ 	.byte	0x04, 0x17
        /*000a*/ 	.short	(.L_51 - .L_50)
.L_50:
        /*000c*/ 	.word	0x00000000
        /*0010*/ 	.short	0x0005
        /*0012*/ 	.short	0x0020
        /*0014*/ 	.byte	0x00, 0xf0, 0x11, 0x00


	//----- nvinfo : EIATTR_KPARAM_INFO
	.align		4
.L_51:
        /*0018*/ 	.byte	0x04, 0x17
        /*001a*/ 	.short	(.L_53 - .L_52)
.L_52:
        /*001c*/ 	.word	0x00000000
        /*0020*/ 	.short	0x0004
        /*0022*/ 	.short	0x001c
        /*0024*/ 	.byte	0x00, 0xf0, 0x11, 0x00


	//----- nvinfo : EIATTR_KPARAM_INFO
	.align		4
.L_53:
        /*0028*/ 	.byte	0x04, 0x17
        /*002a*/ 	.short	(.L_55 - .L_54)
.L_54:
        /*002c*/ 	.word	0x00000000
        /*0030*/ 	.short	0x0003
        /*0032*/ 	.short	0x0018
        /*0034*/ 	.byte	0x00, 0xf0, 0x11, 0x00


	//----- nvinfo : EIATTR_KPARAM_INFO
	.align		4
.L_55:
        /*0038*/ 	.byte	0x04, 0x17
        /*003a*/ 	.short	(.L_57 - .L_56)
.L_56:
        /*003c*/ 	.word	0x00000000
        /*0040*/ 	.short	0x0002
        /*0042*/ 	.short	0x0010
        /*0044*/ 	.byte	0x00, 0xf5, 0x21, 0x00


	//----- nvinfo : EIATTR_KPARAM_INFO
	.align		4
.L_57:
        /*0048*/ 	.byte	0x04, 0x17
        /*004a*/ 	.short	(.L_59 - .L_58)
.L_58:
        /*004c*/ 	.word	0x00000000
        /*0050*/ 	.short	0x0001
        /*0052*/ 	.short	0x0008
        /*0054*/ 	.byte	0x00, 0xf5, 0x21, 0x00


	//----- nvinfo : EIATTR_KPARAM_INFO
	.align		4
.L_59:
        /*0058*/ 	.byte	0x04, 0x17
        /*005a*/ 	.short	(.L_61 - .L_60)
.L_60:
        /*005c*/ 	.word	0x00000000
        /*0060*/ 	.short	0x0000
        /*0062*/ 	.short	0x0000
        /*0064*/ 	.byte	0x00, 0xf5, 0x21, 0x00


	//----- nvinfo : EIATTR_SPARSE_MMA_MASK
	.align		4
.L_61:
        /*0068*/ 	.byte	0x03, 0x50
        /*006a*/ 	.short	0x0000


	//----- nvinfo : EIATTR_MAXREG_COUNT
	.align		4
        /*006c*/ 	.byte	0x03, 0x1b
        /*006e*/ 	.short	0x00ff


	//----- nvinfo : EIATTR_NUM_BARRIERS
	.align		4
        /*0070*/ 	.byte	0x02, 0x4c
        /*0072*/ 	.byte	0x01
	.zero		1


	//----- nvinfo : EIATTR_EXTERNS
	.align		4
        /*0074*/ 	.byte	0x04, 0x0f
        /*0076*/ 	.short	(.L_63 - .L_62)


	//   ....[0]....
	.align		4
.L_62:
        /*0078*/ 	.word	index@(__assertfail)


	//----- nvinfo : EIATTR_MERCURY_ISA_VERSION
	.align		4
.L_63:
        /*007c*/ 	.byte	0x03, 0x5f
        /*007e*/ 	.short	0x0101


	//----- nvinfo : EIATTR_VRC_CTA_INIT_COUNT
	.align		4
        /*0080*/ 	.byte	0x02, 0x4a
	.zero		1
	.zero		1


	//----- nvinfo : EIATTR_SYSCALL_OFFSETS
	.align		4
        /*0084*/ 	.byte	0x04, 0x46
        /*0086*/ 	.short	(.L_65 - .L_64)


	//   ....[0]....
.L_64:
        /*0088*/ 	.word	0x000003c0


	//----- nvinfo : EIATTR_EXIT_INSTR_OFFSETS
	.align		4
.L_65:
        /*008c*/ 	.byte	0x04, 0x1c
        /*008e*/ 	.short	(.L_67 - .L_66)


	//   ....[0]....
.L_66:
        /*0090*/ 	.word	0x00000d70


	//   ....[1]....
        /*0094*/ 	.word	0x00000dc0


	//----- nvinfo : EIATTR_CRS_STACK_SIZE
	.align		4
.L_67:
        /*0098*/ 	.byte	0x04, 0x1e
        /*009a*/ 	.short	(.L_69 - .L_68)
.L_68:
        /*009c*/ 	.word	0x00000000


	//----- nvinfo : EIATTR_CBANK_PARAM_SIZE
	.align		4
.L_69:
        /*00a0*/ 	.byte	0x03, 0x19
        /*00a2*/ 	.short	0x0024


	//----- nvinfo : EIATTR_PARAM_CBANK
	.align		4
        /*00a4*/ 	.byte	0x04, 0x0a
        /*00a6*/ 	.short	(.L_71 - .L_70)
	.align		4
.L_70:
        /*00a8*/ 	.word	index@(.nv.constant0._Z12tile_mm_syncPfS_S_iii)
        /*00ac*/ 	.short	0x0380
        /*00ae*/ 	.short	0x0024


	//----- nvinfo : EIATTR_SW_WAR
	.align		4
.L_71:
        /*00b0*/ 	.byte	0x04, 0x36
        /*00b2*/ 	.short	(.L_73 - .L_72)
.L_72:
        /*00b4*/ 	.word	0x00000008
.L_73:


//--------------------- .nv.callgraph             --------------------------
	.section	.nv.callgraph,"",@"SHT_CUDA_CALLGRAPH"
	.align	4
	.sectionentsize	8
	.align		4
        /*0000*/ 	.word	0x00000000
	.align		4
        /*0004*/ 	.word	0xffffffff
	.align		4
        /*0008*/ 	.word	index@(_Z13tile_mm_asyncPfS_S_iii)
	.align		4
        /*000c*/ 	.word	index@(__assertfail)
	.align		4
        /*0010*/ 	.word	index@(_Z12tile_mm_syncPfS_S_iii)
	.align		4
        /*0014*/ 	.word	index@(__assertfail)
	.align		4
        /*0018*/ 	.word	0x00000000
	.align		4
        /*001c*/ 	.word	0xfffffffe
	.align		4
        /*0020*/ 	.word	0x00000000
	.align		4
        /*0024*/ 	.word	0xfffffffd
	.align		4
        /*0028*/ 	.word	0x00000000
	.align		4
        /*002c*/ 	.word	0xfffffffc


//--------------------- .nv.constant4             --------------------------
	.section	.nv.constant4,"a",@progbits
	.align	8
	.align		8
.nv.constant4:
        /*0000*/ 	.dword	__assertfail
	.align		8
        /*0008*/ 	.dword	__unnamed_1
	.align		8
        /*0010*/ 	.dword	__unnamed_2
	.align		8
        /*0018*/ 	.dword	$str
	.align		8
        /*0020*/ 	.dword	$str$1


//--------------------- .text._Z13tile_mm_asyncPfS_S_iii --------------------------
	.section	.text._Z13tile_mm_asyncPfS_S_iii,"ax",@progbits
	.align	128
        .global         _Z13tile_mm_asyncPfS_S_iii
        .type           _Z13tile_mm_asyncPfS_S_iii,@function
        .size           _Z13tile_mm_asyncPfS_S_iii,(.L_x_482 - _Z13tile_mm_asyncPfS_S_iii)
        .other          _Z13tile_mm_asyncPfS_S_iii,@"STO_CUDA_ENTRY STV_DEFAULT"
_Z13tile_mm_asyncPfS_S_iii:
.text._Z13tile_mm_asyncPfS_S_iii:
[----:B------:R-:W1:Y:S08]  /*0000*/  LDC R1, c[0x0][0x37c] ;  /* 0x0000df00ff017b82 */ /* 0x000e700000000800 */
[----:B------:R-:W2:Y:S01]  /*0010*/  S2UR UR54, SR_CTAID.X ;  /* 0x00000000003679c3 */ /* 0x000ea20000002500 */
[----:B------:R-:W2:Y:S01]  /*0020*/  LDCU UR4, c[0x0][0x360] ;  /* 0x00006c00ff0477ac */ /* 0x000ea20008000800 */
[----:B------:R-:W3:Y:S01]  /*0030*/  S2R R33, SR_TID.Y ;  /* 0x0000000000217919 */ /* 0x000ee20000002200 */
[----:B------:R-:W-:Y:S01]  /*0040*/  BSSY.RECONVERGENT B0, `(.L_x_0) ;  /* 0x000002e000007945 */ /* 0x000fe20003800200 */
[----:B------:R-:W4:Y:S01]  /*0050*/  LDCU UR5, c[0x0][0x3a0] ;  /* 0x00007400ff0577ac */ /* 0x000f220008000800 */
[----:B------:R-:W3:Y:S03]  /*0060*/  S2R R2, SR_TID.Z ;  /* 0x0000000000027919 */ /* 0x000ee60000002300 */
[----:B------:R-:W5:Y:S01]  /*0070*/  S2UR UR55, SR_CTAID.Y ;  /* 0x00000000003779c3 */ /* 0x000f620000002600 */
[----:B------:R-:W4:Y:S01]  /*0080*/  LDCU.64 UR52, c[0x0][0x380] ;  /* 0x00007000ff3477ac */ /* 0x000f220008000a00 */
[----:B------:R-:W1:Y:S01]  /*0090*/  S2R R37, SR_TID.X ;  /* 0x0000000000257919 */ /* 0x000e620000002100 */
[----:B------:R-:W4:Y:S05]  /*00a0*/  LDCU UR58, c[0x0][0x364] ;  /* 0x00006c80ff3a77ac */ /* 0x000f2a0008000800 */
[----:B------:R-:W1:Y:S01]  /*00b0*/  LDC.64 R38, c[0x0][0x388] ;  /* 0x0000e200ff267b82 */ /* 0x000e620000000a00 */
[----:B------:R-:W3:Y:S01]  /*00c0*/  LDCU UR59, c[0x0][0x368] ;  /* 0x00006d00ff3b77ac */ /* 0x000ee20008000800 */
[----:B------:R-:W1:Y:S01]  /*00d0*/  LDCU.64 UR36, c[0x0][0x358] ;  /* 0x00006b00ff2477ac */ /* 0x000e620008000a00 */
[----:B--2---:R-:W-:-:S04]  /*00e0*/  UIMAD UR54, UR54, UR4, URZ ;  /* 0x00000004363672a4 */ /* 0x004fc8000f8e02ff */
[----:B----4-:R-:W-:Y:S02]  /*00f0*/  UIMAD UR57, UR54, UR5, URZ ;  /* 0x00000005363972a4 */ /* 0x010fe4000f8e02ff */
[----:B------:R-:W-:Y:S02]  /*0100*/  UIMAD UR56, UR4, UR58, URZ ;  /* 0x0000003a043872a4 */ /* 0x000fe4000f8e02ff */
[----:B------:R-:W-:Y:S02]  /*0110*/  UIMAD.WIDE UR52, UR57, 0x4, UR52 ;  /* 0x00000004393478a5 */ /* 0x000fe4000f8e0234 */
[----:B-----5:R-:W-:Y:S02]  /*0120*/  UIMAD UR55, UR55, UR58, URZ ;  /* 0x0000003a373772a4 */ /* 0x020fe4000f8e02ff */
[----:B------:R-:W-:Y:S01]  /*0130*/  UIMAD.WIDE UR50, UR5, 0x4, UR52 ;  /* 0x00000004053278a5 */ /* 0x000fe2000f8e0234 */
[----:B---3--:R-:W-:Y:S01]  /*0140*/  IMAD R2, R2, UR58, R33 ;  /* 0x0000003a02027c24 */ /* 0x008fe2000f8e0221 */
[----:B------:R-:W-:-:S02]  /*0150*/  UIMAD UR56, UR56, UR59, URZ ;  /* 0x0000003b383872a4 */ /* 0x000fc4000f8e02ff */
[----:B------:R-:W-:Y:S01]  /*0160*/  UIMAD.WIDE UR48, UR5, 0x4, UR50 ;  /* 0x00000004053078a5 */ /* 0x000fe2000f8e0232 */
[----:B-1----:R-:W-:Y:S02]  /*0170*/  IMAD R2, R2, UR4, R37 ;  /* 0x0000000402027c24 */ /* 0x002fe4000f8e0225 */
[----:B------:R-:W-:Y:S01]  /*0180*/  IMAD.U32 R3, RZ, RZ, UR55 ;  /* 0x00000037ff037e24 */ /* 0x000fe2000f8e00ff */
[----:B------:R-:W-:Y:S02]  /*0190*/  UIMAD.WIDE UR46, UR5, 0x4, UR48 ;  /* 0x00000004052e78a5 */ /* 0x000fe4000f8e0230 */
[----:B------:R-:W-:Y:S01]  /*01a0*/  ISETP.GT.U32.AND P1, PT, R2, 0x7, PT ;  /* 0x000000070200780c */ /* 0x000fe20003f24070 */
[----:B------:R-:W-:Y:S01]  /*01b0*/  IMAD.WIDE.U32 R38, R3, 0x4, R38 ;  /* 0x0000000403267825 */ /* 0x000fe200078e0026 */
[----:B------:R-:W-:-:S04]  /*01c0*/  UIMAD.WIDE UR44, UR5, 0x4, UR46 ;  /* 0x00000004052c78a5 */ /* 0x000fc8000f8e022e */
[----:B------:R-:W-:-:S04]  /*01d0*/  UIMAD.WIDE UR42, UR5, 0x4, UR44 ;  /* 0x00000004052a78a5 */ /* 0x000fc8000f8e022c */
[----:B------:R-:W-:-:S04]  /*01e0*/  UIMAD.WIDE UR40, UR5, 0x4, UR42 ;  /* 0x00000004052878a5 */ /* 0x000fc8000f8e022a */
[----:B------:R-:W-:Y:S01]  /*01f0*/  UIMAD.WIDE UR38, UR5, 0x4, UR40 ;  /* 0x00000004052678a5 */ /* 0x000fe2000f8e0228 */
[----:B------:R-:W-:Y:S11]  /*0200*/  @P1 BRA `(.L_x_1) ;  /* 0x0000000000441947 */ /* 0x000ff60003800000 */
[----:B------:R-:W1:Y:S01]  /*0210*/  S2R R3, SR_CgaCtaId ;  /* 0x0000000000037919 */ /* 0x000e620000008800 */
[----:B------:R-:W-:Y:S01]  /*0220*/  MOV R0, 0x400 ;  /* 0x0000040000007802 */ /* 0x000fe20000000f00 */
[----:B------:R-:W-:Y:S02]  /*0230*/  IMAD.MOV.U32 R7, RZ, RZ, R2 ;  /* 0x000000ffff077224 */ /* 0x000fe400078e0002 */
[----:B------:R-:W-:Y:S01]  /*0240*/  IMAD.MOV.U32 R6, RZ, RZ, RZ ;  /* 0x000000ffff067224 */ /* 0x000fe200078e00ff */
[----:B-1----:R-:W-:-:S07]  /*0250*/  LEA R0, R3, R0, 0x18 ;  /* 0x0000000003007211 */ /* 0x002fce00078ec0ff */
.L_x_2:
[C---:B------:R-:W-:Y:S01]  /*0260*/  LEA R4, P0, R7.reuse, UR52, 0x2 ;  /* 0x0000003407047c11 */ /* 0x040fe2000f8010ff */
[----:B------:R-:W-:-:S03]  /*0270*/  IMAD R3, R7, 0x4, R0 ;  /* 0x0000000407037824 */ /* 0x000fc600078e0200 */
[C---:B------:R-:W-:Y:S02]  /*0280*/  LEA.HI.X R5, R7.reuse, UR53, R6, 0x2, P0 ;  /* 0x0000003507057c11 */ /* 0x040fe400080f1406 */
[----:B------:R-:W-:-:S03]  /*0290*/  IADD3 R7, P0, PT, R7, UR56, RZ ;  /* 0x0000003807077c10 */ /* 0x000fc6000ff1e0ff */
[----:B------:R-:W-:Y:S01]  /*02a0*/  @!PT LDS RZ, [RZ] ;  /* 0x00000000fffff984 */ /* 0x000fe20000000800 */
[----:B------:R-:W-:Y:S01]  /*02b0*/  @!PT LDS RZ, [RZ] ;  /* 0x00000000fffff984 */ /* 0x000fe20000000800 */
[----:B------:R-:W-:Y:S01]  /*02c0*/  @!PT LDS RZ, [RZ] ;  /* 0x00000000fffff984 */ /* 0x000fe20000000800 */
[----:B------:R1:W-:Y:S02]  /*02d0*/  LDGSTS.E [R3], desc[UR36][R4.64] ;  /* 0x0000000004037fae */ /* 0x0003e4000b9a1024 */
[----:B------:R-:W-:Y:S01]  /*02e0*/  IMAD.X R6, RZ, RZ, R6, P0 ;  /* 0x000000ffff067224 */ /* 0x000fe200000e0606 */
[----:B------:R-:W-:-:S04]  /*02f0*/  ISETP.GE.U32.AND P0, PT, R7, 0x8, PT ;  /* 0x000000080700780c */ /* 0x000fc80003f06070 */
[----:B------:R-:W-:-:S13]  /*0300*/  ISETP.GE.U32.AND.EX P0, PT, R6, RZ, PT, P0 ;  /* 0x000000ff0600720c */ /* 0x000fda0003f06100 */
[----:B-1----:R-:W-:Y:S05]  /*0310*/  @!P0 BRA `(.L_x_2) ;  /* 0xfffffffc00d08947 */ /* 0x002fea000383ffff */
.L_x_1:
[----:B------:R-:W-:Y:S05]  /*0320*/  BSYNC.RECONVERGENT B0 ;  /* 0x0000000000007941 */ /* 0x000fea0003800200 */
.L_x_0:
[----:B------:R-:W0:Y:S01]  /*0330*/  LDGDEPBAR ;  /* 0x00000000000079af */ /* 0x000e220000000000 */
[----:B------:R-:W-:Y:S04]  /*0340*/  BSSY.RECONVERGENT B0, `(.L_x_3) ;  /* 0x0000013000007945 */ /* 0x000fe80003800200 */
[----:B------:R-:W-:Y:S05]  /*0350*/  @P1 BRA `(.L_x_4) ;  /* 0x0000000000441947 */ /* 0x000fea0003800000 */
[----:B------:R-:W1:Y:S01]  /*0360*/  S2R R4, SR_CgaCtaId ;  /* 0x0000000000047919 */ /* 0x000e620000008800 */
[----:B------:R-:W-:Y:S01]  /*0370*/  MOV R3, 0x400 ;  /* 0x0000040000037802 */ /* 0x000fe20000000f00 */
[----:B------:R-:W-:Y:S02]  /*0380*/  IMAD.MOV.U32 R0, RZ, RZ, R2 ;  /* 0x000000ffff007224 */ /* 0x000fe400078e0002 */
[----:B------:R-:W-:Y:S01]  /*0390*/  IMAD.MOV.U32 R7, RZ, RZ, RZ ;  /* 0x000000ffff077224 */ /* 0x000fe200078e00ff */
[----:B-1----:R-:W-:-:S07]  /*03a0*/  LEA R9, R4, R3, 0x18 ;  /* 0x0000000304097211 */ /* 0x002fce00078ec0ff */
.L_x_5:
[C---:B------:R-:W-:Y:S01]  /*03b0*/  LEA R4, P0, R0.reuse, UR50, 0x2 ;  /* 0x0000003200047c11 */ /* 0x040fe2000f8010ff */
[----:B------:R-:W-:-:S03]  /*03c0*/  IMAD R3, R0, 0x4, R9 ;  /* 0x0000000400037824 */ /* 0x000fc600078e0209 */
[C---:B------:R-:W-:Y:S02]  /*03d0*/  LEA.HI.X R5, R0.reuse, UR51, R7, 0x2, P0 ;  /* 0x0000003300057c11 */ /* 0x040fe400080f1407 */
[----:B------:R-:W-:-:S03]  /*03e0*/  IADD3 R0, P0, PT, R0, UR56, RZ ;  /* 0x0000003800007c10 */ /* 0x000fc6000ff1e0ff */
[----:B------:R-:W-:Y:S01]  /*03f0*/  @!PT LDS RZ, [RZ] ;  /* 0x00000000fffff984 */ /* 0x000fe20000000800 */
[----:B------:R-:W-:Y:S01]  /*0400*/  @!PT LDS RZ, [RZ] ;  /* 0x00000000fffff984 */ /* 0x000fe20000000800 */
[----:B------:R-:W-:Y:S01]  /*0410*/  @!PT LDS RZ, [RZ] ;  /* 0x00000000fffff984 */ /* 0x000fe20000000800 */
[----:B------:R1:W-:Y:S02]  /*0420*/  LDGSTS.E [R3+0x20], desc[UR36][R4.64] ;  /* 0x0002000004037fae */ /* 0x0003e4000b9a1024 */
[----:B------:R-:W-:Y:S01]  /*0430*/  IMAD.X R7, RZ, RZ, R7, P0 ;  /* 0x000000ffff077224 */ /* 0x000fe200000e0607 */
[----:B------:R-:W-:-:S04]  /*0440*/  ISETP.GE.U32.AND P0, PT, R0, 0x8, PT ;  /* 0x000000080000780c */ /* 0x000fc80003f06070 */
[----:B------:R-:W-:-:S13]  /*0450*/  ISETP.GE.U32.AND.EX P0, PT, R7, RZ, PT, P0 ;  /* 0x000000ff0700720c */ /* 0x000fda0003f06100 */
[----:B-1----:R-:W-:Y:S05]  /*0460*/  @!P0 BRA `(.L_x_5) ;  /* 0xfffffffc00d08947 */ /* 0x002fea000383ffff */
.L_x_4:
[----:B------:R-:W-:Y:S05]  /*0470*/  BSYNC.RECONVERGENT B0 ;  /* 0x0000000000007941 */ /* 0x000fea0003800200 */
.L_x_3:
        /* <DEDUP_REMOVED lines=8> */
.L_x_8:
        /* <DEDUP_REMOVED lines=12> */
.L_x_7:
[----:B------:R-:W-:Y:S05]  /*05c0*/  BSYNC.RECONVERGENT B0 ;  /* 0x0000000000007941 */ /* 0x000fea0003800200 */
.L_x_6:
        /* <DEDUP_REMOVED lines=8> */
.L_x_11:
        /* <DEDUP_REMOVED lines=12> */
.L_x_10:
[----:B------:R-:W-:Y:S05]  /*0710*/  BSYNC.RECONVERGENT B0 ;  /* 0x0000000000007941 */ /* 0x000fea0003800200 */
.L_x_9:
        /* <DEDUP_REMOVED lines=8> */
.L_x_14:
        /* <DEDUP_REMOVED lines=12> */
.L_x_13:
[----:B------:R-:W-:Y:S05]  /*0860*/  BSYNC.RECONVERGENT B0 ;  /* 0x0000000000007941 */ /* 0x000fea0003800200 */
.L_x_12:
        /* <DEDUP_REMOVED lines=8> */
.L_x_17:
        /* <DEDUP_REMOVED lines=12> */
.L_x_16:
[----:B------:R-:W-:Y:S05]  /*09b0*/  BSYNC.RECONVERGENT B0 ;  /* 0x0000000000007941 */ /* 0x000fea0003800200 */
.L_x_15:
        /* <DEDUP_REMOVED lines=8> */
.L_x_20:
        /* <DEDUP_REMOVED lines=12> */
.L_x_19:
[----:B------:R-:W-:Y:S05]  /*0b00*/  BSYNC.RECONVERGENT B0 ;  /* 0x0000000000007941 */ /* 0x000fea0003800200 */
.L_x_18:
        /* <DEDUP_REMOVED lines=8> */
.L_x_23:
        /* <DEDUP_REMOVED lines=12> */
.L_x_22:
[----:B------:R-:W-:Y:S05]  /*0c50*/  BSYNC.RECONVERGENT B0 ;  /* 0x0000000000007941 */ /* 0x000fea0003800200 */
.L_x_21:
        /* <DEDUP_REMOVED lines=8> */
.L_x_26:
[C---:B------:R-:W-:Y:S01]  /*0ce0*/  LEA R4, P0, R7.reuse, R38, 0x2 ;  /* 0x0000002607047211 */ /* 0x040fe200078010ff */
[----:B------:R-:W-:-:S03]  /*0cf0*/  IMAD R3, R7, 0x4, R6 ;  /* 0x0000000407037824 */ /* 0x000fc600078e0206 */
[C---:B------:R-:W-:Y:S02]  /*0d00*/  LEA.HI.X R5, R7.reuse, R39, R0, 0x2, P0 ;  /* 0x0000002707057211 */ /* 0x040fe400000f1400 */
        /* <DEDUP_REMOVED lines=9> */
.L_x_25:
[----:B------:R-:W-:Y:S05]  /*0da0*/  BSYNC.RECONVERGENT B0 ;  /* 0x0000000000007941 */ /* 0x000fea0003800200 */
.L_x_24:
[----:B------:R-:W0:Y:S01]  /*0db0*/  LDGDEPBAR ;  /* 0x00000000000079af */ /* 0x000e220000000000 */
[----:B------:R-:W-:Y:S04]  /*0dc0*/  BSSY.RECONVERGENT B0, `(.L_x_27) ;  /* 0x0000015000007945 */ /* 0x000fe80003800200 */
[----:B------:R-:W-:Y:S05]  /*0dd0*/  @P1 BRA `(.L_x_28) ;  /* 0x00000000004c1947 */ /* 0x000fea0003800000 */
[----:B------:R-:W1:Y:S01]  /*0de0*/  S2R R3, SR_CgaCtaId ;  /* 0x0000000000037919 */ /* 0x000e620000008800 */
[----:B------:R-:W2:Y:S01]  /*0df0*/  LDC R5, c[0x0][0x39c] ;  /* 0x0000e700ff057b82 */ /* 0x000ea20000000800 */
[----:B------:R-:W-:Y:S01]  /*0e00*/  MOV R0, 0x400 ;  /* 0x0000040000007802 */ /* 0x000fe20000000f00 */
[----:B------:R-:W-:Y:S02]  /*0e10*/  IMAD.MOV.U32 R9, RZ, RZ, R2 ;  /* 0x000000ffff097224 */ /* 0x000fe400078e0002 */
[----:B--2---:R-:W-:Y:S01]  /*0e20*/  IMAD.WIDE R4, R5, 0x4, R38 ;  /* 0x0000000405047825 */ /* 0x004fe200078e0226 */
[----:B-1----:R-:W-:-:S03]  /*0e30*/  LEA R8, R3, R0, 0x18 ;  /* 0x0000000003087211 */ /* 0x002fc600078ec0ff */
[----:B------:R-:W-:-:S07]  /*0e40*/  IMAD.MOV.U32 R0, RZ, RZ, RZ ;  /* 0x000000ffff007224 */ /* 0x000fce00078e00ff */
.L_x_29:
        /* <DEDUP_REMOVED lines=12> */
.L_x_28:
[----:B------:R-:W-:Y:S05]  /*0f10*/  BSYNC.RECONVERGENT B0 ;  /* 0x0000000000007941 */ /* 0x000fea0003800200 */
.L_x_27:
[----:B------:R-:W0:Y:S01]  /*0f20*/  LDGDEPBAR ;  /* 0x00000000000079af */ /* 0x000e220000000000 */
[----:B------:R-:W-:Y:S04]  /*0f30*/  BSSY.RECONVERGENT B0, `(.L_x_30) ;  /* 0x0000016000007945 */ /* 0x000fe80003800200 */
[----:B------:R-:W-:Y:S05]  /*0f40*/  @P1 BRA `(.L_x_31) ;  /* 0x0000000000501947 */ /* 0x000fea0003800000 */
[----:B------:R-:W1:Y:S01]  /*0f50*/  S2R R3, SR_CgaCtaId ;  /* 0x0000000000037919 */ /* 0x000e620000008800 */
[----:B------:R-:W2:Y:S01]  /*0f60*/  LDC R5, c[0x0][0x39c] ;  /* 0x0000e700ff057b82 */ /* 0x000ea20000000800 */
[----:B------:R-:W-:Y:S01]  /*0f70*/  MOV R0, 0x400 ;  /* 0x0000040000007802 */ /* 0x000fe20000000f00 */
[----:B------:R-:W-:Y:S02]  /*0f80*/  IMAD.MOV.U32 R9, RZ, RZ, R2 ;  /* 0x000000ffff097224 */ /* 0x000fe400078e0002 */
[----:B--2---:R-:W-:-:S04]  /*0f90*/  IMAD.SHL.U32 R5, R5, 0x2, RZ ;  /* 0x0000000205057824 */ /* 0x004fc800078e00ff */
[----:B------:R-:W-:Y:S01]  /*0fa0*/  IMAD.WIDE R4, R5, 0x4, R38 ;  /* 0x0000000405047825 */ /* 0x000fe200078e0226 */
[----:B-1----:R-:W-:-:S03]  /*0fb0*/  LEA R8, R3, R0, 0x18 ;  /* 0x0000000003087211 */ /* 0x002fc600078ec0ff */
[----:B------:R-:W-:-:S07]  /*0fc0*/  IMAD.MOV.U32 R0, RZ, RZ, RZ ;  /* 0x000000ffff007224 */ /* 0x000fce00078e00ff */
.L_x_32:
        /* <DEDUP_REMOVED lines=12> */
.L_x_31:
[----:B------:R-:W-:Y:S05]  /*1090*/  BSYNC.RECONVERGENT B0 ;  /* 0x0000000000007941 */ /* 0x000fea0003800200 */
.L_x_30:
[----:B------:R-:W0:Y:S01]  /*10a0*/  LDGDEPBAR ;  /* 0x00000000000079af */ /* 0x000e220000000000 */
[----:B------:R-:W-:Y:S04]  /*10b0*/  BSSY.RECONVERGENT B0, `(.L_x_33) ;  /* 0x0000016000007945 */ /* 0x000fe80003800200 */
[----:B------:R-:W-:Y:S05]  /*10c0*/  @P1 BRA `(.L_x_34) ;  /* 0x0000000000501947 */ /* 0x000fea0003800000 */
[----:B------:R-:W1:Y:S01]  /*10d0*/  S2R R3, SR_CgaCtaId ;  /* 0x0000000000037919 */ /* 0x000e620000008800 */
[----:B------:R-:W2:Y:S01]  /*10e0*/  LDC R5, c[0x0][0x39c] ;  /* 0x0000e700ff057b82 */ /* 0x000ea20000000800 */
[----:B------:R-:W-:Y:S01]  /*10f0*/  MOV R0, 0x400 ;  /* 0x0000040000007802 */ /* 0x000fe20000000f00 */
[----:B------:R-:W-:Y:S02]  /*1100*/  IMAD.MOV.U32 R9, RZ, RZ, R2 ;  /* 0x000000ffff097224 */ /* 0x000fe400078e0002 */
[----:B--2---:R-:W-:-:S04]  /*1110*/  IMAD R5, R5, 0x3, RZ ;  /* 0x0000000305057824 */ /* 0x004fc800078e02ff */
[----:B------:R-:W-:Y:S01]  /*1120*/  IMAD.WIDE R4, R5, 0x4, R38 ;  /* 0x0000000405047825 */ /* 0x000fe200078e0226 */
[----:B-1----:R-:W-:-:S03]  /*1130*/  LEA R8, R3, R0, 0x18 ;  /* 0x0000000003087211 */ /* 0x002fc600078ec0ff */
[----:B------:R-:W-:-:S07]  /*1140*/  IMAD.MOV.U32 R0, RZ, RZ, RZ ;  /* 0x000000ffff007224 */ /* 0x000fce00078e00ff */
.L_x_35:
        /* <DEDUP_REMOVED lines=12> */
.L_x_34:
[----:B------:R-:W-:Y:S05]  /*1210*/  BSYNC.RECONVERGENT B0 ;  /* 0x0000000000007941 */ /* 0x000fea0003800200 */
.L_x_33:
        /* <DEDUP_REMOVED lines=11> */
.L_x_38:
        /* <DEDUP_REMOVED lines=12> */
.L_x_37:
[----:B------:R-:W-:Y:S05]  /*1390*/  BSYNC.RECONVERGENT B0 ;  /* 0x0000000000007941 */ /* 0x000fea0003800200 */
.L_x_36:
        /* <DEDUP_REMOVED lines=11> */
.L_x_41:
        /* <DEDUP_REMOVED lines=12> */
.L_x_40:
[----:B------:R-:W-:Y:S05]  /*1510*/  BSYNC.RECONVERGENT B0 ;  /* 0x0000000000007941 */ /* 0x000fea0003800200 */
.L_x_39:
        /* <DEDUP_REMOVED lines=11> */
.L_x_44:
        /* <DEDUP_REMOVED lines=12> */
.L_x_43:
[----:B------:R-:W-:Y:S05]  /*1690*/  BSYNC.RECONVERGENT B0 ;  /* 0x0000000000007941 */ /* 0x000fea0003800200 */
.L_x_42:
        /* <DEDUP_REMOVED lines=11> */
.L_x_47:
        /* <DEDUP_REMOVED lines=12> */
.L_x_46:
[----:B------:R-:W-:Y:S05]  /*1810*/  BSYNC.RECONVERGENT B0 ;  /* 0x0000000000007941 */ /* 0x000fea0003800200 */
.L_x_45:
        /* <DEDUP_REMOVED lines=8> */
.L_x_50:
        /* <DEDUP_REMOVED lines=12> */
.L_x_49:
[----:B------:R-:W-:Y:S05]  /*1960*/  BSYNC.RECONVERGENT B0 ;  /* 0x0000000000007941 */ /* 0x000fea0003800200 */
.L_x_48:
        /* <DEDUP_REMOVED lines=8> */
.L_x_53:
        /* <DEDUP_REMOVED lines=12> */
.L_x_52:
[----:B------:R-:W-:Y:S05]  /*1ab0*/  BSYNC.RECONVERGENT B0 ;  /* 0x0000000000007941 */ /* 0x000fea0003800200 */
.L_x_51:
        /* <DEDUP_REMOVED lines=8> */
.L_x_56:
        /* <DEDUP_REMOVED lines=12> */
.L_x_55:
[----:B------:R-:W-:Y:S05]  /*1c00*/  BSYNC.RECONVERGENT B0 ;  /* 0x0000000000007941 */ /* 0x000fea0003800200 */
.L_x_54:
        /* <DEDUP_REMOVED lines=8> */
.L_x_59:
        /* <DEDUP_REMOVED lines=12> */
.L_x_58:
[----:B------:R-:W-:Y:S05]  /*1d50*/  BSYNC.RECONVERGENT B0 ;  /* 0x0000000000007941 */ /* 0x000fea0003800200 */
.L_x_57:
        /* <DEDUP_REMOVED lines=8> */
.L_x_62:
        /* <DEDUP_REMOVED lines=12> */
.L_x_61:
[----:B------:R-:W-:Y:S05]  /*1ea0*/  BSYNC.RECONVERGENT B0 ;  /* 0x0000000000007941 */ /* 0x000fea0003800200 */
.L_x_60:
        /* <DEDUP_REMOVED lines=8> */
.L_x_65:
        /* <DEDUP_REMOVED lines=12> */
.L_x_64:
[----:B------:R-:W-:Y:S05]  /*1ff0*/  BSYNC.RECONVERGENT B0 ;  /* 0x0000000000007941 */ /* 0x000fea0003800200 */
.L_x_63:
        /* <DEDUP_REMOVED lines=8> */
.L_x_68:
        /* <DEDUP_REMOVED lines=12> */
.L_x_67:
[----:B------:R-:W-:Y:S05]  /*2140*/  BSYNC.RECONVERGENT B0 ;  /* 0x0000000000007941 */ /* 0x000fea0003800200 */
.L_x_66:
        /* <DEDUP_REMOVED lines=8> */
.L_x_71:
        /* <DEDUP_REMOVED lines=12> */
.L_x_70:
[----:B------:R-:W-:Y:S05]  /*2290*/  BSYNC.RECONVERGENT B0 ;  /* 0x0000000000007941 */ /* 0x000fea0003800200 */
.L_x_69:
        /* <DEDUP_REMOVED lines=11> */
.L_x_74:
        /* <DEDUP_REMOVED lines=12> */
.L_x_73:
[----:B------:R-:W-:Y:S05]  /*2410*/  BSYNC.RECONVERGENT B0 ;  /* 0x0000000000007941 */ /* 0x000fea0003800200 */
.L_x_72:
        /* <DEDUP_REMOVED lines=11> */
.L_x_77:
        /* <DEDUP_REMOVED lines=12> */
.L_x_76:
[----:B------:R-:W-:Y:S05]  /*2590*/  BSYNC.RECONVERGENT B0 ;  /* 0x0000000000007941 */ /* 0x000fea0003800200 */
.L_x_75:
        /* <DEDUP_REMOVED lines=11> */
.L_x_80:
        /* <DEDUP_REMOVED lines=12> */
.L_x_79:
[----:B------:R-:W-:Y:S05]  /*2710*/  BSYNC.RECONVERGENT B0 ;  /* 0x0000000000007941 */ /* 0x000fea0003800200 */
.L_x_78:
        /* <DEDUP_REMOVED lines=11> */
.L_x_83:
        /* <DEDUP_REMOVED lines=12> */
.L_x_82:
[----:B------:R-:W-:Y:S05]  /*2890*/  BSYNC.RECONVERGENT B0 ;  /* 0x0000000000007941 */ /* 0x000fea0003800200 */
.L_x_81:
        /* <DEDUP_REMOVED lines=11> */
.L_x_86:
        /* <DEDUP_REMOVED lines=12> */
.L_x_85:
[----:B------:R-:W-:Y:S05]  /*2a10*/  BSYNC.RECONVERGENT B0 ;  /* 0x0000000000007941 */ /* 0x000fea0003800200 */
.L_x_84:
        /* <DEDUP_REMOVED lines=11> */
.L_x_89:
        /* <DEDUP_REMOVED lines=12> */
.L_x_88:
[----:B------:R-:W-:Y:S05]  /*2b90*/  BSYNC.RECONVERGENT B0 ;  /* 0x0000000000007941 */ /* 0x000fea0003800200 */
.L_x_87:
        /* <DEDUP_REMOVED lines=11> */
.L_x_92:
        /* <DEDUP_REMOVED lines=12> */
.L_x_91:
[----:B------:R-:W-:Y:S05]  /*2d10*/  BSYNC.RECONVERGENT B0 ;  /* 0x0000000000007941 */ /* 0x000fea0003800200 */
.L_x_90:
        /* <DEDUP_REMOVED lines=11> */
.L_x_95:
        /* <DEDUP_REMOVED lines=12> */
.L_x_94:
[----:B------:R-:W-:Y:S05]  /*2e90*/  BSYNC.RECONVERGENT B0 ;  /* 0x0000000000007941 */ /* 0x000fea0003800200 */
.L_x_93:
        /* <DEDUP_REMOVED lines=8> */
.L_x_98:
        /* <DEDUP_REMOVED lines=12> */
.L_x_97:
[----:B------:R-:W-:Y:S05]  /*2fe0*/  BSYNC.RECONVERGENT B0 ;  /* 0x0000000000007941 */ /* 0x000fea0003800200 */
.L_x_96:
        /* <DEDUP_REMOVED lines=8> */
.L_x_101:
        /* <DEDUP_REMOVED lines=12> */
.L_x_100:
[----:B------:R-:W-:Y:S05]  /*3130*/  BSYNC.RECONVERGENT B0 ;  /* 0x0000000000007941 */ /* 0x000fea0003800200 */
.L_x_99:
        /* <DEDUP_REMOVED lines=8> */
.L_x_104:
        /* <DEDUP_REMOVED lines=12> */
.L_x_103:
[----:B------:R-:W-:Y:S05]  /*3280*/  BSYNC.RECONVERGENT B0 ;  /* 0x0000000000007941 */ /* 0x000fea0003800200 */
.L_x_102:
        /* <DEDUP_REMOVED lines=8> */
.L_x_107:
        /* <DEDUP_REMOVED lines=12> */
.L_x_106:
[----:B------:R-:W-:Y:S05]  /*33d0*/  BSYNC.RECONVERGENT B0 ;  /* 0x0000000000007941 */ /* 0x000fea0003800200 */
.L_x_105:
        /* <DEDUP_REMOVED lines=8> */
.L_x_110:
        /* <DEDUP_REMOVED lines=12> */
.L_x_109:
[----:B------:R-:W-:Y:S05]  /*3520*/  BSYNC.RECONVERGENT B0 ;  /* 0x0000000000007941 */ /* 0x000fea0003800200 */
.L_x_108:
        /* <DEDUP_REMOVED lines=8> */
.L_x_113:
        /* <DEDUP_REMOVED lines=12> */
.L_x_112:
[----:B------:R-:W-:Y:S05]  /*3670*/  BSYNC.RECONVERGENT B0 ;  /* 0x0000000000007941 */ /* 0x000fea0003800200 */
.L_x_111:
        /* <DEDUP_REMOVED lines=8> */
.L_x_116:
        /* <DEDUP_REMOVED lines=12> */
.L_x_115:
[----:B------:R-:W-:Y:S05]  /*37c0*/  BSYNC.RECONVERGENT B0 ;  /* 0x0000000000007941 */ /* 0x000fea0003800200 */
.L_x_114:
        /* <DEDUP_REMOVED lines=8> */
.L_x_119:
        /* <DEDUP_REMOVED lines=12> */
.L_x_118:
[----:B------:R-:W-:Y:S05]  /*3910*/  BSYNC.RECONVERGENT B0 ;  /* 0x0000000000007941 */ /* 0x000fea0003800200 */
.L_x_117:
        /* <DEDUP_REMOVED lines=11> */
.L_x_122:
        /* <DEDUP_REMOVED lines=12> */
.L_x_121:
[----:B------:R-:W-:Y:S05]  /*3a90*/  BSYNC.RECONVERGENT B0 ;  /* 0x0000000000007941 */ /* 0x000fea0003800200 */
.L_x_120:
        /* <DEDUP_REMOVED lines=11> */
.L_x_125:
        /* <DEDUP_REMOVED lines=12> */
.L_x_124:
[----:B------:R-:W-:Y:S05]  /*3c10*/  BSYNC.RECONVERGENT B0 ;  /* 0x0000000000007941 */ /* 0x000fea0003800200 */
.L_x_123:
        /* <DEDUP_REMOVED lines=11> */
.L_x_128:
        /* <DEDUP_REMOVED lines=12> */
.L_x_127:
[----:B------:R-:W-:Y:S05]  /*3d90*/  BSYNC.RECONVERGENT B0 ;  /* 0x0000000000007941 */ /* 0x000fea0003800200 */
.L_x_126:
        /* <DEDUP_REMOVED lines=11> */
.L_x_131:
        /* <DEDUP_REMOVED lines=12> */
.L_x_130:
[----:B------:R-:W-:Y:S05]  /*3f10*/  BSYNC.RECONVERGENT B0 ;  /* 0x0000000000007941 */ /* 0x000fea0003800200 */
.L_x_129:
        /* <DEDUP_REMOVED lines=11> */
.L_x_134:
        /* <DEDUP_REMOVED lines=12> */
.L_x_133:
[----:B------:R-:W-:Y:S05]  /*4090*/  BSYNC.RECONVERGENT B0 ;  /* 0x0000000000007941 */ /* 0x000fea0003800200 */
.L_x_132:
        /* <DEDUP_REMOVED lines=11> */
.L_x_137:
        /* <DEDUP_REMOVED lines=12> */
.L_x_136:
[----:B------:R-:W-:Y:S05]  /*4210*/  BSYNC.RECONVERGENT B0 ;  /* 0x0000000000007941 */ /* 0x000fea0003800200 */
.L_x_135:
        /* <DEDUP_REMOVED lines=11> */
.L_x_140:
        /* <DEDUP_REMOVED lines=12> */
.L_x_139:
[----:B------:R-:W-:Y:S05]  /*4390*/  BSYNC.RECONVERGENT B0 ;  /* 0x0000000000007941 */ /* 0x000fea0003800200 */
.L_x_138:
        /* <DEDUP_REMOVED lines=11> */
.L_x_143:
        /* <DEDUP_REMOVED lines=12> */
.L_x_142:
[----:B------:R-:W-:Y:S05]  /*4510*/  BSYNC.RECONVERGENT B0 ;  /* 0x0000000000007941 */ /* 0x000fea0003800200 */
.L_x_141:
[----:B------:R-:W0:Y:S01]  /*4520*/  LDGDEPBAR ;  /* 0x00000000000079af */ /* 0x000e220000000000 */
[----:B------:R-:W-:Y:S02]  /*4530*/  ULOP3.LUT UP0, URZ, UR5, 0x7, URZ, 0xc0, !UPT ;  /* 0x0000000705ff7892 */ /* 0x000fe4000f80c0ff */
[----:B------:R-:W-:-:S07]  /*4540*/  USHF.R.S32.HI UR60, URZ, 0x1f, UR57 ;  /* 0x0000001fff3c7899 */ /* 0x000fce0008011439 */
[----:B------:R-:W-:Y:S05]  /*4550*/  BRA.U !UP0, `(.L_x_144) ;  /* 0x0000000108407547 */ /* 0x000fea000b800000 */
[----:B------:R-:W-:Y:S01]  /*4560*/  MOV R0, 0x0 ;  /* 0x0000000000007802 */ /* 0x000fe20000000f00 */
[----:B------:R-:W1:Y:S01]  /*4570*/  LDCU.64 UR4, c[0x4][0x18] ;  /* 0x01000300ff0477ac */ /* 0x000e620008000a00 */
[----:B------:R-:W-:Y:S02]  /*4580*/  IMAD.MOV.U32 R8, RZ, RZ, 0xd2 ;  /* 0x000000d2ff087424 */ /* 0x000fe400078e00ff */
[----:B------:R2:W3:Y:S01]  /*4590*/  LDC.64 R14, c[0x4][R0] ;  /* 0x01000000000e7b82 */ /* 0x0004e20000000a00 */
[----:B------:R-:W4:Y:S01]  /*45a0*/  LDCU.64 UR6, c[0x4][0x20] ;  /* 0x01000400ff0677ac */ /* 0x000f220008000a00 */
[----:B------:R-:W-:Y:S02]  /*45b0*/  IMAD.MOV.U32 R12, RZ, RZ, 0x1 ;  /* 0x00000001ff0c7424 */ /* 0x000fe400078e00ff */
[----:B------:R-:W-:Y:S01]  /*45c0*/  IMAD.MOV.U32 R13, RZ, RZ, RZ ;  /* 0x000000ffff0d7224 */ /* 0x000fe200078e00ff */
[----:B------:R-:W5:Y:S01]  /*45d0*/  LDCU.64 UR8, c[0x4][0x10] ;  /* 0x01000200ff0877ac */ /* 0x000f620008000a00 */
[----:B-1----:R-:W-:-:S02]  /*45e0*/  IMAD.U32 R4, RZ, RZ, UR4 ;  /* 0x00000004ff047e24 */ /* 0x002fc4000f8e00ff */
[----:B------:R-:W-:Y:S02]  /*45f0*/  IMAD.U32 R5, RZ, RZ, UR5 ;  /* 0x00000005ff057e24 */ /* 0x000fe4000f8e00ff */
[----:B----4-:R-:W-:Y:S02]  /*4600*/  IMAD.U32 R6, RZ, RZ, UR6 ;  /* 0x00000006ff067e24 */ /* 0x010fe4000f8e00ff */
[----:B------:R-:W-:Y:S02]  /*4610*/  IMAD.U32 R7, RZ, RZ, UR7 ;  /* 0x00000007ff077e24 */ /* 0x000fe4000f8e00ff */
[----:B-----5:R-:W-:Y:S02]  /*4620*/  IMAD.U32 R10, RZ, RZ, UR8 ;  /* 0x00000008ff0a7e24 */ /* 0x020fe4000f8e00ff */
[----:B--2---:R-:W-:-:S07]  /*4630*/  IMAD.U32 R11, RZ, RZ, UR9 ;  /* 0x00000009ff0b7e24 */ /* 0x004fce000f8e00ff */
[----:B------:R-:W-:-:S07]  /*4640*/  LEPC R20, `(.L_x_144) ;  /* 0x000000001014794e */ /* 0x000fce0000000000 */
[----:B---3--:R-:W-:Y:S05]  /*4650*/  CALL.ABS.NOINC R14 ;  /* 0x000000000e007343 */ /* 0x008fea0003c00000 */
.L_x_144:
[----:B------:R-:W1:Y:S01]  /*4660*/  LDC R9, c[0x0][0x3a0] ;  /* 0x0000e800ff097b82 */ /* 0x000e620000000800 */
[----:B------:R-:W-:Y:S01]  /*4670*/  IMAD.MOV.U32 R41, RZ, RZ, RZ ;  /* 0x000000ffff297224 */ /* 0x000fe200078e00ff */
[----:B-1----:R-:W-:-:S13]  /*4680*/  ISETP.GE.AND P0, PT, R9, 0x8, PT ;  /* 0x000000080900780c */ /* 0x002fda0003f06270 */
[----:B------:R-:W-:Y:S05]  /*4690*/  @!P0 BRA `(.L_x_145) ;  /* 0x00000144005c8947 */ /* 0x000fea0003800000 */
[----:B------:R-:W-:Y:S01]  /*46a0*/  IADD3 R3, P0, PT, R2, UR56, RZ ;  /* 0x0000003802037c10 */ /* 0x000fe2000ff1e0ff */
[----:B------:R-:W-:Y:S01]  /*46b0*/  BSSY.RECONVERGENT B0, `(.L_x_146) ;  /* 0x0000028000007945 */ /* 0x000fe20003800200 */
[----:B------:R-:W-:Y:S02]  /*46c0*/  SHF.R.S32.HI R6, RZ, 0x1f, R9 ;  /* 0x0000001fff067819 */ /* 0x000fe40000011409 */
[C---:B------:R-:W-:Y:S01]  /*46d0*/  ISETP.GT.U32.AND P1, PT, R3.reuse, 0x8, PT ;  /* 0x000000080300780c */ /* 0x040fe20003f24070 */
[----:B------:R-:W-:Y:S01]  /*46e0*/  IMAD.X R0, RZ, RZ, RZ, P0 ;  /* 0x000000ffff007224 */ /* 0x000fe200000e06ff */
[----:B------:R-:W-:Y:S02]  /*46f0*/  ISETP.GE.U32.AND P0, PT, R3, 0x8, PT ;  /* 0x000000080300780c */ /* 0x000fe40003f06070 */
[----:B------:R-:W-:Y:S02]  /*4700*/  LEA.HI R6, R6, R9, RZ, 0x3 ;  /* 0x0000000906067211 */ /* 0x000fe400078f18ff */
[----:B------:R-:W-:-:S02]  /*4710*/  ISETP.GT.U32.AND.EX P1, PT, R0, RZ, PT, P1 ;  /* 0x000000ff0000720c */ /* 0x000fc40003f24110 */
[C---:B------:R-:W-:Y:S02]  /*4720*/  ISETP.GE.U32.AND.EX P0, PT, R0.reuse, RZ, PT, P0 ;  /* 0x000000ff0000720c */ /* 0x040fe40003f06100 */
[----:B------:R-:W-:Y:S02]  /*4730*/  SEL R5, R3, 0x8, P1 ;  /* 0x0000000803057807 */ /* 0x000fe40000800000 */
[----:B------:R-:W-:Y:S02]  /*4740*/  SEL R4, RZ, 0x1, P0 ;  /* 0x00000001ff047807 */ /* 0x000fe40000000000 */
[----:B------:R-:W-:Y:S02]  /*4750*/  SEL R7, R0, RZ, P1 ;  /* 0x000000ff00077207 */ /* 0x000fe40000800000 */
[----:B------:R-:W-:Y:S02]  /*4760*/  IADD3 R5, P0, P1, R5, -R3, -R4 ;  /* 0x8000000305057210 */ /* 0x000fe4000791e804 */
[----:B------:R-:W-:-:S02]  /*4770*/  SHF.R.S32.HI R27, RZ, 0x3, R6 ;  /* 0x00000003ff1b7819 */ /* 0x000fc40000011406 */
[----:B------:R-:W-:-:S04]  /*4780*/  IADD3.X R7, PT, PT, R7, -0x1, ~R0, P0, P1 ;  /* 0xffffffff07077810 */ /* 0x000fc800007e2c00 */
[----:B------:R-:W-:-:S13]  /*4790*/  ISETP.NE.U32.AND P0, PT, R7, RZ, PT ;  /* 0x000000ff0700720c */ /* 0x000fda0003f05070 */
[----:B------:R-:W-:Y:S05]  /*47a0*/  @P0 BRA `(.L_x_147) ;  /* 0x0000000000500947 */ /* 0x000fea0003800000 */
[----:B------:R-:W1:Y:S01]  /*47b0*/  I2F.U32.RP R8, UR56 ;  /* 0x0000003800087d06 */ /* 0x000e620008209000 */
[----:B------:R-:W-:Y:S01]  /*47c0*/  IMAD R9, RZ, RZ, -UR56 ;  /* 0x80000038ff097e24 */ /* 0x000fe2000f8e02ff */
[----:B------:R-:W-:-:S06]  /*47d0*/  ISETP.NE.U32.AND P2, PT, RZ, UR56, PT ;  /* 0x00000038ff007c0c */ /* 0x000fcc000bf45070 */
[----:B-1----:R-:W1:Y:S02]  /*47e0*/  MUFU.RCP R8, R8 ;  /* 0x0000000800087308 */ /* 0x002e640000001000 */
[----:B-1----:R-:W-:-:S06]  /*47f0*/  VIADD R6, R8, 0xffffffe ;  /* 0x0ffffffe08067836 */ /* 0x002fcc0000000000 */
[----:B------:R1:W2:Y:S02]  /*4800*/  F2I.FTZ.U32.TRUNC.NTZ R7, R6 ;  /* 0x0000000600077305 */ /* 0x0002a4000021f000 */
[----:B-1----:R-:W-:Y:S02]  /*4810*/  IMAD.MOV.U32 R6, RZ, RZ, RZ ;  /* 0x000000ffff067224 */ /* 0x002fe400078e00ff */
[----:B--2---:R-:W-:-:S04]  /*4820*/  IMAD R9, R9, R7, RZ ;  /* 0x0000000709097224 */ /* 0x004fc800078e02ff */
[----:B------:R-:W-:-:S04]  /*4830*/  IMAD.HI.U32 R10, R7, R9, R6 ;  /* 0x00000009070a7227 */ /* 0x000fc800078e0006 */
[----:B------:R-:W-:Y:S02]  /*4840*/  IMAD.MOV.U32 R7, RZ, RZ, RZ ;  /* 0x000000ffff077224 */ /* 0x000fe400078e00ff */
[----:B------:R-:W-:-:S04]  /*4850*/  IMAD.HI.U32 R6, R10, R5, RZ ;  /* 0x000000050a067227 */ /* 0x000fc800078e00ff */
[----:B------:R-:W-:-:S04]  /*4860*/  IMAD.MOV R10, RZ, RZ, -R6 ;  /* 0x000000ffff0a7224 */ /* 0x000fc800078e0a06 */
[----:B------:R-:W-:-:S05]  /*4870*/  IMAD R5, R10, UR56, R5 ;  /* 0x000000380a057c24 */ /* 0x000fca000f8e0205 */
[----:B------:R-:W-:-:S13]  /*4880*/  ISETP.GE.U32.AND P0, PT, R5, UR56, PT ;  /* 0x0000003805007c0c */ /* 0x000fda000bf06070 */
[----:B------:R-:W-:Y:S02]  /*4890*/  @P0 VIADD R5, R5, -UR56 ;  /* 0x8000003805050c36 */ /* 0x000fe40008000000 */
[----:B------:R-:W-:-:S03]  /*48a0*/  @P0 VIADD R6, R6, 0x1 ;  /* 0x0000000106060836 */ /* 0x000fc60000000000 */
[----:B------:R-:W-:-:S13]  /*48b0*/  ISETP.GE.U32.AND P1, PT, R5, UR56, PT ;  /* 0x0000003805007c0c */ /* 0x000fda000bf26070 */
[----:B------:R-:W-:Y:S01]  /*48c0*/  @P1 VIADD R6, R6, 0x1 ;  /* 0x0000000106061836 */ /* 0x000fe20000000000 */
[----:B------:R-:W-:Y:S01]  /*48d0*/  @!P2 LOP3.LUT R6, RZ, UR56, RZ, 0x33, !PT ;  /* 0x00000038ff06ac12 */ /* 0x000fe2000f8e33ff */
[----:B------:R-:W-:Y:S06]  /*48e0*/  BRA `(.L_x_148) ;  /* 0x0000000000107947 */ /* 0x000fec0003800000 */
.L_x_147:
[----:B------:R-:W-:-:S07]  /*48f0*/  MOV R6, 0x4910 ;  /* 0x0000491000067802 */ /* 0x000fce0000000f00 */
[----:B------:R-:W-:Y:S05]  /*4900*/  CALL.REL.NOINC `($__internal_0_$__cuda_sm20_div_u64) ;  /* 0x00000144001c7944 */ /* 0x000fea0003c00000 */
[----:B------:R-:W-:Y:S02]  /*4910*/  IMAD.MOV.U32 R6, RZ, RZ, R5 ;  /* 0x000000ffff067224 */ /* 0x000fe400078e0005 */
[----:B------:R-:W-:-:S07]  /*4920*/  IMAD.MOV.U32 R7, RZ, RZ, R8 ;  /* 0x000000ffff077224 */ /* 0x000fce00078e0008 */
.L_x_148:
[----:B------:R-:W-:Y:S05]  /*4930*/  BSYNC.RECONVERGENT B0 ;  /* 0x0000000000007941 */ /* 0x000fea0003800200 */
.L_x_146:
[----:B------:R-:W1:Y:S01]  /*4940*/  S2R R9, SR_CgaCtaId ;  /* 0x0000000000097919 */ /* 0x000e620000008800 */
[----:B------:R-:W2:Y:S01]  /*4950*/  LDCU.64 UR6, c[0x0][0x380] ;  /* 0x00007000ff0677ac */ /* 0x000ea20008000a00 */
[----:B------:R-:W3:Y:S01]  /*4960*/  LDC R32, c[0x0][0x360] ;  /* 0x0000d800ff207b82 */ /* 0x000ee20000000800 */
[----:B------:R-:W-:Y:S01]  /*4970*/  IADD3 R4, P0, PT, R6, R4, RZ ;  /* 0x0000000406047210 */ /* 0x000fe20007f1e0ff */
[----:B------:R-:W-:Y:S01]  /*4980*/  IMAD.U32 R8, RZ, RZ, UR56 ;  /* 0x00000038ff087e24 */ /* 0x000fe2000f8e00ff */
[----:B------:R-:W4:Y:S01]  /*4990*/  LDCU.64 UR4, c[0x0][0x380] ;  /* 0x00007000ff0477ac */ /* 0x000f220008000a00 */
[----:B------:R-:W-:Y:S01]  /*49a0*/  MOV R6, 0x400 ;  /* 0x0000040000067802 */ /* 0x000fe20000000f00 */
[----:B------:R-:W-:Y:S01]  /*49b0*/  IMAD.U32 R10, RZ, RZ, UR56 ;  /* 0x00000038ff0a7e24 */ /* 0x000fe2000f8e00ff */
[----:B------:R-:W-:Y:S01]  /*49c0*/  CS2R R40, SRZ ;  /* 0x0000000000287805 */ /* 0x000fe2000001ff00 */
[----:B------:R-:W-:Y:S01]  /*49d0*/  IMAD.X R5, RZ, RZ, R7, P0 ;  /* 0x000000ffff057224 */ /* 0x000fe200000e0607 */
[----:B------:R-:W-:Y:S01]  /*49e0*/  UIMAD UR8, UR58, UR59, URZ ;  /* 0x0000003b3a0872a4 */ /* 0x000fe2000f8e02ff */
[----:B------:R-:W-:Y:S01]  /*49f0*/  IMAD.MOV.U32 R25, RZ, RZ, RZ ;  /* 0x000000ffff197224 */ /* 0x000fe200078e00ff */
[----:B------:R-:W-:Y:S01]  /*4a00*/  SHF.R.U32.HI R8, RZ, 0x1e, R8 ;  /* 0x0000001eff087819 */ /* 0x000fe20000011608 */
[----:B------:R-:W-:Y:S01]  /*4a10*/  IMAD.U32 R7, RZ, RZ, UR56 ;  /* 0x00000038ff077e24 */ /* 0x000fe2000f8e00ff */
[----:B------:R-:W-:Y:S01]  /*4a20*/  SHF.R.U32.HI R10, RZ, 0x1c, R10 ;  /* 0x0000001cff0a7819 */ /* 0x000fe2000001160a */
[C---:B------:R-:W-:Y:S01]  /*4a30*/  VIADD R29, R27.reuse, 0xfffffffa ;  /* 0xfffffffa1b1d7836 */ /* 0x040fe20000000000 */
[----:B------:R-:W-:Y:S01]  /*4a40*/  LOP3.LUT R11, R4, 0x3, RZ, 0xc0, !PT ;  /* 0x00000003040b7812 */ /* 0x000fe200078ec0ff */
[----:B------:R-:W-:Y:S01]  /*4a50*/  VIADD R28, R27, 0xfffffffb ;  /* 0xfffffffb1b1c7836 */ /* 0x000fe20000000000 */
[----:B--2---:R-:W-:Y:S01]  /*4a60*/  ULEA UR6, UP0, UR57, UR6, 0x2 ;  /* 0x0000000639067291 */ /* 0x004fe2000f8010ff */
[----:B------:R-:W-:Y:S01]  /*4a70*/  IMAD.SHL.U32 R7, R7, 0x4, RZ ;  /* 0x0000000407077824 */ /* 0x000fe200078e00ff */
[----:B----4-:R-:W-:-:S04]  /*4a80*/  UIMAD.WIDE.U32 UR4, UR56, 0xc, UR4 ;  /* 0x0000000c380478a5 */ /* 0x010fc8000f8e0004 */
[----:B------:R-:W-:Y:S01]  /*4a90*/  IMAD.U32 R23, RZ, RZ, UR6 ;  /* 0x00000006ff177e24 */ /* 0x000fe2000f8e00ff */
[----:B------:R-:W-:Y:S01]  /*4aa0*/  ULEA.HI.X UR7, UR57, UR7, UR60, 0x2, UP0 ;  /* 0x0000000739077291 */ /* 0x000fe200080f143c */
[----:B---3--:R-:W-:Y:S02]  /*4ab0*/  IMAD R32, R32, UR8, RZ ;  /* 0x0000000820207c24 */ /* 0x008fe4000f8e02ff */
[----:B------:R-:W-:Y:S01]  /*4ac0*/  IMAD.U32 R24, RZ, RZ, UR4 ;  /* 0x00000004ff187e24 */ /* 0x000fe2000f8e00ff */
[----:B-1----:R-:W-:Y:S01]  /*4ad0*/  LEA R13, R9, R6, 0x18 ;  /* 0x00000006090d7211 */ /* 0x002fe200078ec0ff */
[----:B------:R-:W-:Y:S01]  /*4ae0*/  IMAD.U32 R9, RZ, RZ, UR56 ;  /* 0x00000038ff097e24 */ /* 0x000fe2000f8e00ff */
[----:B------:R-:W-:Y:S02]  /*4af0*/  IADD3 R6, P0, PT, R3, UR56, RZ ;  /* 0x0000003803067c10 */ /* 0x000fe4000ff1e0ff */
[----:B------:R-:W-:Y:S01]  /*4b00*/  IADD3 R24, P1, PT, R24, 0x60, RZ ;  /* 0x0000006018187810 */ /* 0x000fe20007f3e0ff */
[----:B------:R-:W-:-:S02]  /*4b10*/  VIADD R34, R13, 0x300 ;  /* 0x000003000d227836 */ /* 0x000fc40000000000 */
[----:B------:R-:W-:Y:S01]  /*4b20*/  IMAD.X R20, RZ, RZ, R0, P0 ;  /* 0x000000ffff147224 */ /* 0x000fe200000e0600 */
[----:B------:R-:W-:Y:S01]  /*4b30*/  IADD3 R21, P0, PT, R6, UR56, RZ ;  /* 0x0000003806157c10 */ /* 0x000fe2000ff1e0ff */
[--C-:B------:R-:W-:Y:S01]  /*4b40*/  IMAD R37, R37, 0x20, R34.reuse ;  /* 0x0000002025257824 */ /* 0x100fe200078e0222 */
[----:B------:R-:W-:Y:S01]  /*4b50*/  IADD3.X R25, PT, PT, R25, UR5, RZ, P1, !PT ;  /* 0x0000000519197c10 */ /* 0x000fe20008ffe4ff */
[----:B------:R-:W-:Y:S02]  /*4b60*/  IMAD R36, R2, 0x4, R34 ;  /* 0x0000000402247824 */ /* 0x000fe400078e0222 */
[----:B------:R-:W-:Y:S01]  /*4b70*/  IMAD.X R22, RZ, RZ, R20, P0 ;  /* 0x000000ffff167224 */ /* 0x000fe200000e0614 */
[----:B------:R-:W-:Y:S01]  /*4b80*/  IADD3 R23, P0, PT, R23, 0x60, RZ ;  /* 0x0000006017177810 */ /* 0x000fe20007f1e0ff */
[----:B------:R-:W-:Y:S02]  /*4b90*/  IMAD R35, R3, 0x4, R34 ;  /* 0x0000000403237824 */ /* 0x000fe400078e0222 */
[----:B------:R-:W-:-:S02]  /*4ba0*/  IMAD.SHL.U32 R9, R9, 0x10, RZ ;  /* 0x0000001009097824 */ /* 0x000fc400078e00ff */
[--C-:B------:R-:W-:Y:S02]  /*4bb0*/  IMAD R33, R33, 0x4, R13.reuse ;  /* 0x0000000421217824 */ /* 0x100fe400078e020d */
[C-C-:B------:R-:W-:Y:S02]  /*4bc0*/  IMAD R31, R32.reuse, 0x8, R13.reuse ;  /* 0x00000008201f7824 */ /* 0x140fe400078e020d */
[----:B------:R-:W-:Y:S02]  /*4bd0*/  IMAD R30, R32, 0xc, R13 ;  /* 0x0000000c201e7824 */ /* 0x000fe400078e020d */
[----:B------:R-:W-:Y:S02]  /*4be0*/  IMAD R34, R6, 0x4, R34 ;  /* 0x0000000406227824 */ /* 0x000fe400078e0222 */
[----:B------:R-:W-:-:S07]  /*4bf0*/  IMAD.X R26, RZ, RZ, UR7, P0 ;  /* 0x00000007ff1a7e24 */ /* 0x000fce00080e06ff */
.L_x_474:
[----:B------:R-:W-:Y:S01]  /*4c00*/  UMOV UR4, 0xffffffff ;  /* 0xffffffff00047882 */ /* 0x000fe20000000000 */
[----:B------:R-:W-:-:S04]  /*4c10*/  DEPBAR.LE SB0, 0x2 ;  /* 0x000080800000791a */ /* 0x000fc80000000000 */
[----:B------:R-:W-:Y:S05]  /*4c20*/  BRA.DIV UR4, `(.L_x_149) ;  /* 0x00000142042c7947 */ /* 0x000fea000b800000 */
[----:B------:R-:W-:Y:S06]  /*4c30*/  BAR.SYNC.DEFER_BLOCKING 0x0 ;  /* 0x0000000000007b1d */ /* 0x000fec0000010000 */
.L_x_476:
[----:B------:R-:W-:-:S05]  /*4c40*/  VIADD R13, R27, 0xfffffffd ;  /* 0xfffffffd1b0d7836 */ /* 0x000fca0000000000 */
[----:B------:R-:W-:-:S13]  /*4c50*/  ISETP.GE.AND P0, PT, R40, R13, PT ;  /* 0x0000000d2800720c */ /* 0x000fda0003f06270 */
[----:B------:R-:W-:Y:S05]  /*4c60*/  @P0 BRA `(.L_x_150) ;  /* 0x0000004c00d40947 */ /* 0x000fea0003800000 */
[----:B------:R-:W-:Y:S01]  /*4c70*/  ISETP.GT.U32.AND P1, PT, R2, 0x7, PT ;  /* 0x000000070200780c */ /* 0x000fe20003f24070 */
[----:B------:R-:W-:Y:S01]  /*4c80*/  BSSY.RECONVERGENT B0, `(.L_x_151) ;  /* 0x000005e000007945 */ /* 0x000fe20003800200 */
[----:B------:R-:W-:-:S11]  /*4c90*/  IMAD.SHL.U32 R44, R40, 0x8, RZ ;  /* 0x00000008282c7824 */ /* 0x000fd600078e00ff */
[----:B------:R-:W-:Y:S05]  /*4ca0*/  @P1 BRA `(.L_x_152) ;  /* 0x00000004006c1947 */ /* 0x000fea0003800000 */
[----:B------:R-:W-:Y:S01]  /*4cb0*/  ISETP.NE.U32.AND P0, PT, R11, 0x3, PT ;  /* 0x000000030b00780c */ /* 0x000fe20003f05070 */
[----:B------:R-:W-:Y:S01]  /*4cc0*/  BSSY.RECONVERGENT B1, `(.L_x_153) ;  /* 0x0000026000017945 */ /* 0x000fe20003800200 */
[----:B------:R-:W-:Y:S01]  /*4cd0*/  SHF.R.S32.HI R15, RZ, 0x1f, R44 ;  /* 0x0000001fff0f7819 */ /* 0x000fe2000001142c */
[----:B------:R-:W-:Y:S01]  /*4ce0*/  IMAD.MOV.U32 R19, RZ, RZ, R2 ;  /* 0x000000ffff137224 */ /* 0x000fe200078e0002 */
[----:B------:R-:W-:Y:S01]  /*4cf0*/  ISETP.NE.AND.EX P0, PT, RZ, RZ, PT, P0 ;  /* 0x000000ffff00720c */ /* 0x000fe20003f05300 */
[----:B------:R-:W-:-:S12]  /*4d00*/  IMAD.MOV.U32 R18, RZ, RZ, RZ ;  /* 0x000000ffff127224 */ /* 0x000fd800078e00ff */
[----:B------:R-:W-:Y:S05]  /*4d10*/  @!P0 BRA `(.L_x_154) ;  /* 0x0000000000808947 */ /* 0x000fea0003800000 */
[----:B------:R-:W-:Y:S02]  /*4d20*/  IMAD.MOV.U32 R13, RZ, RZ, 0x4 ;  /* 0x00000004ff0d7424 */ /* 0x000fe400078e00ff */
[----:B------:R-:W-:Y:S02]  /*4d30*/  IMAD.MOV.U32 R19, RZ, RZ, R3 ;  /* 0x000000ffff137224 */ /* 0x000fe400078e0003 */
[----:B------:R-:W-:-:S04]  /*4d40*/  IMAD.WIDE R12, R44, R13, UR52 ;  /* 0x000000342c0c7e25 */ /* 0x000fc8000f8e020d */
[----:B------:R-:W-:Y:S01]  /*4d50*/  IMAD.MOV.U32 R18, RZ, RZ, R0 ;  /* 0x000000ffff127224 */ /* 0x000fe200078e0000 */
[----:B------:R-:W-:-:S04]  /*4d60*/  LEA R12, P0, R2, R12, 0x2 ;  /* 0x0000000c020c7211 */ /* 0x000fc800078010ff */
[----:B------:R-:W-:Y:S02]  /*4d70*/  LEA.HI.X R13, R2, R13, RZ, 0x2, P0 ;  /* 0x0000000d020d7211 */ /* 0x000fe400000f14ff */
[----:B------:R-:W-:-:S03]  /*4d80*/  ISETP.NE.U32.AND P0, PT, R11, RZ, PT ;  /* 0x000000ff0b00720c */ /* 0x000fc60003f05070 */
[----:B------:R-:W-:Y:S01]  /*4d90*/  @!PT LDS RZ, [RZ] ;  /* 0x00000000fffff984 */ /* 0x000fe20000000800 */
[----:B------:R-:W-:Y:S01]  /*4da0*/  @!PT LDS RZ, [RZ] ;  /* 0x00000000fffff984 */ /* 0x000fe20000000800 */
[----:B------:R-:W-:Y:S01]  /*4db0*/  @!PT LDS RZ, [RZ] ;  /* 0x00000000fffff984 */ /* 0x000fe20000000800 */
[----:B------:R1:W-:Y:S01]  /*4dc0*/  LDGSTS.E [R36], desc[UR36][R12.64+0x60] ;  /* 0x000000600c247fae */ /* 0x0003e2000b9a1024 */
[----:B------:R-:W-:-:S13]  /*4dd0*/  ISETP.NE.AND.EX P0, PT, RZ, RZ, PT, P0 ;  /* 0x000000ffff00720c */ /* 0x000fda0003f05300 */
[----:B-1----:R-:W-:Y:S05]  /*4de0*/  @!P0 BRA `(.L_x_154) ;  /* 0x00000000004c8947 */ /* 0x002fea0003800000 */
[----:B------:R-:W-:Y:S01]  /*4df0*/  IADD3 R12, P0, PT, R7, R12, RZ ;  /* 0x0000000c070c7210 */ /* 0x000fe20007f1e0ff */
[----:B------:R-:W-:Y:S02]  /*4e00*/  IMAD.MOV.U32 R19, RZ, RZ, R6 ;  /* 0x000000ffff137224 */ /* 0x000fe400078e0006 */
[----:B------:R-:W-:Y:S02]  /*4e10*/  IMAD.MOV.U32 R18, RZ, RZ, R20 ;  /* 0x000000ffff127224 */ /* 0x000fe400078e0014 */
[----:B------:R-:W-:Y:S01]  /*4e20*/  IMAD.X R13, R8, 0x1, R13, P0 ;  /* 0x00000001080d7824 */ /* 0x000fe200000e060d */
[----:B------:R-:W-:-:S04]  /*4e30*/  ISETP.NE.U32.AND P0, PT, R11, 0x1, PT ;  /* 0x000000010b00780c */ /* 0x000fc80003f05070 */
        /* <DEDUP_REMOVED lines=9> */
[----:B------:R-:W-:-:S05]  /*4ed0*/  IMAD.X R13, R8, 0x1, R13, P0 ;  /* 0x00000001080d7824 */ /* 0x000fca00000e060d */
[----:B------:R-:W-:Y:S01]  /*4ee0*/  @!PT LDS RZ, [RZ] ;  /* 0x00000000fffff984 */ /* 0x000fe20000000800 */
[----:B------:R-:W-:Y:S01]  /*4ef0*/  @!PT LDS RZ, [RZ] ;  /* 0x00000000fffff984 */ /* 0x000fe20000000800 */
[----:B------:R-:W-:Y:S01]  /*4f00*/  @!PT LDS RZ, [RZ] ;  /* 0x00000000fffff984 */ /* 0x000fe20000000800 */
[----:B------:R1:W-:Y:S03]  /*4f10*/  LDGSTS.E [R34], desc[UR36][R12.64+0x60] ;  /* 0x000000600c227fae */ /* 0x0003e6000b9a1024 */
.L_x_154:
[----:B------:R-:W-:Y:S05]  /*4f20*/  BSYNC.RECONVERGENT B1 ;  /* 0x0000000000017941 */ /* 0x000fea0003800200 */
.L_x_153:
[----:B------:R-:W-:-:S04]  /*4f30*/  ISETP.GE.U32.AND P0, PT, R4, 0x3, PT ;  /* 0x000000030400780c */ /* 0x000fc80003f06070 */
[----:B------:R-:W-:-:S13]  /*4f40*/  ISETP.GE.U32.AND.EX P0, PT, R5, RZ, PT, P0 ;  /* 0x000000ff0500720c */ /* 0x000fda0003f06100 */
[----:B------:R-:W-:Y:S05]  /*4f50*/  @!P0 BRA `(.L_x_152) ;  /* 0x0000000000c08947 */ /* 0x000fea0003800000 */
[----:B------:R-:W2:Y:S01]  /*4f60*/  S2UR UR5, SR_CgaCtaId ;  /* 0x00000000000579c3 */ /* 0x000ea20000008800 */
[C---:B-1----:R-:W-:Y:S01]  /*4f70*/  SHF.L.U64.HI R13, R19.reuse, 0x2, R18 ;  /* 0x00000002130d7819 */ /* 0x042fe20000010212 */
[C---:B------:R-:W-:Y:S01]  /*4f80*/  IMAD.SHL.U32 R12, R19.reuse, 0x4, RZ ;  /* 0x00000004130c7824 */ /* 0x040fe200078e00ff */
[C---:B------:R-:W-:Y:S01]  /*4f90*/  IADD3 R43, P0, P2, R44.reuse, UR57, R19 ;  /* 0x000000392c2b7c10 */ /* 0x040fe2000fa1e013 */
[----:B------:R-:W-:Y:S01]  /*4fa0*/  UMOV UR4, 0x400 ;  /* 0x0000040000047882 */ /* 0x000fe20000000000 */
[----:B------:R-:W-:Y:S02]  /*4fb0*/  VIADD R51, R19, UR56 ;  /* 0x0000003813337c36 */ /* 0x000fe40008000000 */
[----:B------:R-:W-:Y:S01]  /*4fc0*/  IMAD.WIDE R12, R44, 0x4, R12 ;  /* 0x000000042c0c7825 */ /* 0x000fe200078e020c */
[----:B------:R-:W-:Y:S02]  /*4fd0*/  IADD3.X R16, PT, PT, R15, UR60, R18, P0, P2 ;  /* 0x0000003c0f107c10 */ /* 0x000fe400087e4412 */
[----:B------:R-:W-:Y:S01]  /*4fe0*/  LEA R42, P2, R43, R24, 0x2 ;  /* 0x000000182b2a7211 */ /* 0x000fe200078410ff */
[C---:B------:R-:W-:Y:S01]  /*4ff0*/  IMAD R47, R19.reuse, 0x4, R31 ;  /* 0x00000004132f7824 */ /* 0x040fe200078e021f */
[----:B------:R-:W-:Y:S01]  /*5000*/  IADD3 R14, P0, PT, R12, R23, RZ ;  /* 0x000000170c0e7210 */ /* 0x000fe20007f1e0ff */
[----:B------:R-:W-:Y:S01]  /*5010*/  IMAD R45, R19, 0x4, R30 ;  /* 0x00000004132d7824 */ /* 0x000fe200078e021e */
[----:B------:R-:W-:-:S03]  /*5020*/  LEA.HI.X R43, R43, R25, R16, 0x2, P2 ;  /* 0x000000192b2b7211 */ /* 0x000fc600010f1410 */
[----:B------:R-:W-:Y:S01]  /*5030*/  IMAD.X R15, R13, 0x1, R26, P0 ;  /* 0x000000010d0f7824 */ /* 0x000fe200000e061a */
[----:B--2---:R-:W-:-:S06]  /*5040*/  ULEA UR4, UR5, UR4, 0x18 ;  /* 0x0000000405047291 */ /* 0x004fcc000f8ec0ff */
[----:B------:R-:W-:Y:S02]  /*5050*/  LEA R51, R51, UR4, 0x2 ;  /* 0x0000000433337c11 */ /* 0x000fe4000f8e10ff */
[----:B------:R-:W-:-:S07]  /*5060*/  LEA R49, R19, UR4, 0x2 ;  /* 0x0000000413317c11 */ /* 0x000fce000f8e10ff */
.L_x_155:
[-C--:B------:R-:W-:Y:S01]  /*5070*/  IADD3 R12, P0, PT, R7, R14.reuse, RZ ;  /* 0x0000000e070c7210 */ /* 0x080fe20007f1e0ff */
[----:B------:R-:W-:Y:S01]  /*5080*/  IMAD.U32 R17, RZ, RZ, UR56 ;  /* 0x00000038ff117e24 */ /* 0x000fe2000f8e00ff */
[----:B------:R-:W-:Y:S01]  /*5090*/  @!PT LDS RZ, [RZ] ;  /* 0x00000000fffff984 */ /* 0x000fe20000000800 */
[----:B------:R-:W-:Y:S01]  /*50a0*/  @!PT LDS RZ, [RZ] ;  /* 0x00000000fffff984 */ /* 0x000fe20000000800 */
[----:B------:R-:W-:Y:S01]  /*50b0*/  @!PT LDS RZ, [RZ] ;  /* 0x00000000fffff984 */ /* 0x000fe20000000800 */
[----:B------:R1:W-:Y:S01]  /*50c0*/  LDGSTS.E [R49+0x300], desc[UR36][R14.64] ;  /* 0x003000000e317fae */ /* 0x0003e2000b9a1024 */
[----:B------:R-:W-:Y:S02]  /*50d0*/  IMAD.U32 R46, RZ, RZ, UR56 ;  /* 0x00000038ff2e7e24 */ /* 0x000fe4000f8e00ff */
[----:B------:R-:W-:Y:S01]  /*50e0*/  IMAD.X R13, R8, 0x1, R15, P0 ;  /* 0x00000001080d7824 */ /* 0x000fe200000e060f */
[----:B------:R-:W-:Y:S01]  /*50f0*/  LEA R16, P0, R17, R14, 0x3 ;  /* 0x0000000e11107211 */ /* 0x000fe200078018ff */
[----:B------:R-:W-:-:S03]  /*5100*/  IMAD.U32 R48, RZ, RZ, UR56 ;  /* 0x00000038ff307e24 */ /* 0x000fc6000f8e00ff */
[C---:B------:R-:W-:Y:S01]  /*5110*/  LEA.HI.X R17, R46.reuse, R15, RZ, 0x3, P0 ;  /* 0x0000000f2e117211 */ /* 0x040fe200000f1cff */
[----:B------:R2:W-:Y:S01]  /*5120*/  LDGSTS.E [R51+0x300], desc[UR36][R12.64] ;  /* 0x003000000c337fae */ /* 0x0005e2000b9a1024 */
[----:B------:R-:W-:Y:S01]  /*5130*/  IADD3 R19, P0, P2, R46, UR56, R19 ;  /* 0x000000382e137c10 */ /* 0x000fe2000fa1e013 */
[----:B-1----:R-:W-:Y:S02]  /*5140*/  IMAD R49, R32, 0x10, R49 ;  /* 0x0000001020317824 */ /* 0x002fe400078e0231 */
[----:B------:R1:W-:Y:S01]  /*5150*/  LDGSTS.E [R47+0x300], desc[UR36][R16.64] ;  /* 0x00300000102f7fae */ /* 0x0003e2000b9a1024 */
[----:B------:R-:W-:Y:S02]  /*5160*/  IADD3 R19, P3, P4, R48, UR56, R19 ;  /* 0x0000003830137c10 */ /* 0x000fe4000fc7e013 */
[----:B------:R-:W-:Y:S02]  /*5170*/  IADD3.X R18, PT, PT, RZ, R18, RZ, P0, P2 ;  /* 0x00000012ff127210 */ /* 0x000fe400007e44ff */
[----:B------:R-:W-:-:S02]  /*5180*/  ISETP.GE.U32.AND P0, PT, R19, 0x8, PT ;  /* 0x000000081300780c */ /* 0x000fc40003f06070 */
[----:B------:R-:W-:Y:S01]  /*5190*/  IADD3.X R18, PT, PT, RZ, R18, RZ, P3, P4 ;  /* 0x00000012ff127210 */ /* 0x000fe20001fe84ff */
[----:B--2---:R-:W-:Y:S01]  /*51a0*/  IMAD.MOV.U32 R12, RZ, RZ, R42 ;  /* 0x000000ffff0c7224 */ /* 0x004fe200078e002a */
[C---:B------:R-:W-:Y:S01]  /*51b0*/  IADD3 R42, P3, PT, R9.reuse, R42, RZ ;  /* 0x0000002a092a7210 */ /* 0x040fe20007f7e0ff */
[----:B------:R-:W-:Y:S01]  /*51c0*/  IMAD.MOV.U32 R13, RZ, RZ, R43 ;  /* 0x000000ffff0d7224 */ /* 0x000fe200078e002b */
[----:B------:R-:W-:Y:S01]  /*51d0*/  ISETP.GE.U32.AND.EX P0, PT, R18, RZ, PT, P0 ;  /* 0x000000ff1200720c */ /* 0x000fe20003f06100 */
[----:B------:R-:W-:Y:S01]  /*51e0*/  IMAD R51, R32, 0x10, R51 ;  /* 0x0000001020337824 */ /* 0x000fe200078e0233 */
[----:B------:R-:W-:Y:S01]  /*51f0*/  IADD3 R14, P2, PT, R9, R14, RZ ;  /* 0x0000000e090e7210 */ /* 0x000fe20007f5e0ff */
[----:B------:R-:W-:Y:S01]  /*5200*/  IMAD.X R43, R10, 0x1, R43, P3 ;  /* 0x000000010a2b7824 */ /* 0x000fe200018e062b */
[----:B------:R2:W-:Y:S01]  /*5210*/  LDGSTS.E [R45+0x300], desc[UR36][R12.64] ;  /* 0x003000000c2d7fae */ /* 0x0005e2000b9a1024 */
[----:B-1----:R-:W-:Y:S02]  /*5220*/  IMAD R47, R32, 0x10, R47 ;  /* 0x00000010202f7824 */ /* 0x002fe400078e022f */
[----:B------:R-:W-:-:S02]  /*5230*/  IMAD.X R15, R10, 0x1, R15, P2 ;  /* 0x000000010a0f7824 */ /* 0x000fc400010e060f */
[----:B--2---:R-:W-:-:S04]  /*5240*/  IMAD R45, R32, 0x10, R45 ;  /* 0x00000010202d7824 */ /* 0x004fc800078e022d */
[----:B------:R-:W-:Y:S05]  /*5250*/  @!P0 BRA `(.L_x_155) ;  /* 0xfffffffc00848947 */ /* 0x000fea000383ffff */
.L_x_152:
[----:B------:R-:W-:Y:S05]  /*5260*/  BSYNC.RECONVERGENT B0 ;  /* 0x0000000000007941 */ /* 0x000fea0003800200 */
.L_x_151:
[----:B------:R-:W0:Y:S01]  /*5270*/  LDGDEPBAR ;  /* 0x00000000000079af */ /* 0x000e220000000000 */
[----:B------:R-:W-:Y:S04]  /*5280*/  BSSY.RECONVERGENT B0, `(.L_x_156) ;  /* 0x000004c000007945 */ /* 0x000fe80003800200 */
[----:B------:R-:W-:Y:S05]  /*5290*/  @P1 BRA `(.L_x_157) ;  /* 0x0000000400281947 */ /* 0x000fea0003800000 */
[----:B------:R-:W-:Y:S01]  /*52a0*/  ISETP.NE.U32.AND P0, PT, R11, 0x3, PT ;  /* 0x000000030b00780c */ /* 0x000fe20003f05070 */
[----:B-1----:R-:W-:Y:S01]  /*52b0*/  IMAD.MOV.U32 R13, RZ, RZ, 0x4 ;  /* 0x00000004ff0d7424 */ /* 0x002fe200078e00ff */
[----:B------:R-:W-:Y:S01]  /*52c0*/  BSSY.RECONVERGENT B1, `(.L_x_158) ;  /* 0x0000024000017945 */ /* 0x000fe20003800200 */
[----:B------:R-:W-:Y:S01]  /*52d0*/  IMAD.MOV.U32 R47, RZ, RZ, R2 ;  /* 0x000000ffff2f7224 */ /* 0x000fe200078e0002 */
[----:B------:R-:W-:Y:S01]  /*52e0*/  ISETP.NE.AND.EX P0, PT, RZ, RZ, PT, P0 ;  /* 0x000000ffff00720c */ /* 0x000fe20003f05300 */
[----:B------:R-:W-:Y:S02]  /*52f0*/  IMAD.MOV.U32 R45, RZ, RZ, RZ ;  /* 0x000000ffff2d7224 */ /* 0x000fe400078e00ff */
[----:B------:R-:W-:-:S10]  /*5300*/  IMAD.WIDE R12, R44, R13, UR50 ;  /* 0x000000322c0c7e25 */ /* 0x000fd4000f8e020d */
[----:B------:R-:W-:Y:S05]  /*5310*/  @!P0 BRA `(.L_x_159) ;  /* 0x0000000000788947 */ /* 0x000fea0003800000 */
[C---:B------:R-:W-:Y:S01]  /*5320*/  LEA R14, P0, R2.reuse, R12, 0x2 ;  /* 0x0000000c020e7211 */ /* 0x040fe200078010ff */
[----:B------:R-:W-:Y:S02]  /*5330*/  IMAD.MOV.U32 R47, RZ, RZ, R3 ;  /* 0x000000ffff2f7224 */ /* 0x000fe400078e0003 */
[----:B------:R-:W-:Y:S01]  /*5340*/  IMAD.MOV.U32 R45, RZ, RZ, R0 ;  /* 0x000000ffff2d7224 */ /* 0x000fe200078e0000 */
[----:B------:R-:W-:Y:S02]  /*5350*/  LEA.HI.X R15, R2, R13, RZ, 0x2, P0 ;  /* 0x0000000d020f7211 */ /* 0x000fe400000f14ff */
[----:B------:R-:W-:-:S03]  /*5360*/  ISETP.NE.U32.AND P0, PT, R11, RZ, PT ;  /* 0x000000ff0b00720c */ /* 0x000fc60003f05070 */
[----:B------:R-:W-:Y:S01]  /*5370*/  @!PT LDS RZ, [RZ] ;  /* 0x00000000fffff984 */ /* 0x000fe20000000800 */
[----:B------:R-:W-:Y:S01]  /*5380*/  @!PT LDS RZ, [RZ] ;  /* 0x00000000fffff984 */ /* 0x000fe20000000800 */
[----:B------:R-:W-:Y:S01]  /*5390*/  @!PT LDS RZ, [RZ] ;  /* 0x00000000fffff984 */ /* 0x000fe20000000800 */
[----:B------:R1:W-:Y:S01]  /*53a0*/  LDGSTS.E [R36+0x20], desc[UR36][R14.64+0x60] ;  /* 0x000200600e247fae */ /* 0x0003e2000b9a1024 */
        /* <DEDUP_REMOVED lines=20> */
[----:B------:R1:W-:Y:S03]  /*54f0*/  LDGSTS.E [R34+0x20], desc[UR36][R14.64+0x60] ;  /* 0x000200600e227fae */ /* 0x0003e6000b9a1024 */
.L_x_159:
[----:B------:R-:W-:Y:S05]  /*5500*/  BSYNC.RECONVERGENT B1 ;  /* 0x0000000000017941 */ /* 0x000fea0003800200 */
.L_x_158:
[----:B------:R-:W-:-:S04]  /*5510*/  ISETP.GE.U32.AND P0, PT, R4, 0x3, PT ;  /* 0x000000030400780c */ /* 0x000fc80003f06070 */
[----:B------:R-:W-:-:S13]  /*5520*/  ISETP.GE.U32.AND.EX P0, PT, R5, RZ, PT, P0 ;  /* 0x000000ff0500720c */ /* 0x000fda0003f06100 */
[----:B------:R-:W-:Y:S05]  /*5530*/  @!P0 BRA `(.L_x_157) ;  /* 0x0000000000808947 */ /* 0x000fea0003800000 */
[----:B-1----:R-:W1:Y:S01]  /*5540*/  S2R R15, SR_CgaCtaId ;  /* 0x00000000000f7919 */ /* 0x002e620000008800 */
[----:B------:R-:W-:-:S04]  /*5550*/  MOV R14, 0x400 ;  /* 0x00000400000e7802 */ /* 0x000fc80000000f00 */
[----:B-1----:R-:W-:-:S05]  /*5560*/  LEA R14, R15, R14, 0x18 ;  /* 0x0000000e0f0e7211 */ /* 0x002fca00078ec0ff */
[----:B------:R-:W-:-:S07]  /*5570*/  VIADD R46, R14, 0x320 ;  /* 0x000003200e2e7836 */ /* 0x000fce0000000000 */
.L_x_160:
[C---:B------:R-:W-:Y:S02]  /*5580*/  LEA R42, P2, R47.reuse, R12, 0x2 ;  /* 0x0000000c2f2a7211 */ /* 0x040fe400078410ff */
[C---:B------:R-:W-:Y:S02]  /*5590*/  IADD3 R49, P0, PT, R47.reuse, UR56, RZ ;  /* 0x000000382f317c10 */ /* 0x040fe4000ff1e0ff */
[C---:B------:R-:W-:Y:S01]  /*55a0*/  LEA.HI.X R43, R47.reuse, R13, R45, 0x2, P2 ;  /* 0x0000000d2f2b7211 */ /* 0x040fe200010f142d */
[--C-:B------:R-:W-:Y:S01]  /*55b0*/  IMAD R47, R47, 0x4, R46.reuse ;  /* 0x000000042f2f7824 */ /* 0x100fe200078e022e */
[----:B------:R-:W-:Y:S02]  /*55c0*/  IADD3 R18, P3, PT, R7, R42, RZ ;  /* 0x0000002a07127210 */ /* 0x000fe40007f7e0ff */
[C---:B------:R-:W-:Y:S01]  /*55d0*/  IADD3 R51, P2, PT, R49.reuse, UR56, RZ ;  /* 0x0000003831337c10 */ /* 0x040fe2000ff5e0ff */
[--C-:B------:R-:W-:Y:S01]  /*55e0*/  IMAD R49, R49, 0x4, R46.reuse ;  /* 0x0000000431317824 */ /* 0x100fe200078e022e */
[----:B------:R-:W-:Y:S01]  /*55f0*/  IADD3 R16, P4, PT, R7, R18, RZ ;  /* 0x0000001207107210 */ /* 0x000fe20007f9e0ff */
[C---:B------:R-:W-:Y:S01]  /*5600*/  IMAD.X R19, R8.reuse, 0x1, R43, P3 ;  /* 0x0000000108137824 */ /* 0x040fe200018e062b */
[C---:B------:R-:W-:Y:S01]  /*5610*/  IADD3 R48, P3, PT, R51.reuse, UR56, RZ ;  /* 0x0000003833307c10 */ /* 0x040fe2000ff7e0ff */
[--C-:B------:R-:W-:Y:S01]  /*5620*/  IMAD R51, R51, 0x4, R46.reuse ;  /* 0x0000000433337824 */ /* 0x100fe200078e022e */
[----:B------:R-:W-:Y:S01]  /*5630*/  @!PT LDS RZ, [RZ] ;  /* 0x00000000fffff984 */ /* 0x000fe20000000800 */
[----:B------:R-:W-:Y:S01]  /*5640*/  @!PT LDS RZ, [RZ] ;  /* 0x00000000fffff984 */ /* 0x000fe20000000800 */
[----:B------:R-:W-:Y:S01]  /*5650*/  @!PT LDS RZ, [RZ] ;  /* 0x00000000fffff984 */ /* 0x000fe20000000800 */
[----:B------:R1:W-:Y:S01]  /*5660*/  LDGSTS.E [R47], desc[UR36][R42.64+0x60] ;  /* 0x000000602a2f7fae */ /* 0x0003e2000b9a1024 */
[----:B------:R-:W-:Y:S01]  /*5670*/  IMAD.X R17, R8, 0x1, R19, P4 ;  /* 0x0000000108117824 */ /* 0x000fe200020e0613 */
[----:B------:R-:W-:Y:S01]  /*5680*/  IADD3 R14, P4, PT, R7, R16, RZ ;  /* 0x00000010070e7210 */ /* 0x000fe20007f9e0ff */
[----:B------:R-:W-:Y:S01]  /*5690*/  IMAD R53, R48, 0x4, R46 ;  /* 0x0000000430357824 */ /* 0x000fe200078e022e */
[----:B------:R-:W-:Y:S01]  /*56a0*/  IADD3.X R45, PT, PT, RZ, RZ, R45, P2, P0 ;  /* 0x000000ffff2d7210 */ /* 0x000fe200017e042d */
[----:B------:R2:W-:Y:S02]  /*56b0*/  LDGSTS.E [R49], desc[UR36][R18.64+0x60] ;  /* 0x0000006012317fae */ /* 0x0005e4000b9a1024 */
[----:B------:R-:W-:-:S02]  /*56c0*/  IMAD.X R15, R8, 0x1, R17, P4 ;  /* 0x00000001080f7824 */ /* 0x000fc400020e0611 */
[----:B------:R2:W-:Y:S01]  /*56d0*/  LDGSTS.E [R51], desc[UR36][R16.64+0x60] ;  /* 0x0000006010337fae */ /* 0x0005e2000b9a1024 */
[----:B-1----:R-:W-:-:S03]  /*56e0*/  IADD3 R47, P0, PT, R48, UR56, RZ ;  /* 0x00000038302f7c10 */ /* 0x002fc6000ff1e0ff */
[----:B------:R2:W-:Y:S01]  /*56f0*/  LDGSTS.E [R53], desc[UR36][R14.64+0x60] ;  /* 0x000000600e357fae */ /* 0x0005e2000b9a1024 */
[----:B------:R-:W-:Y:S02]  /*5700*/  IADD3.X R45, PT, PT, RZ, RZ, R45, P0, P3 ;  /* 0x000000ffff2d7210 */ /* 0x000fe400007e642d */
[----:B------:R-:W-:-:S04]  /*5710*/  ISETP.GE.U32.AND P0, PT, R47, 0x8, PT ;  /* 0x000000082f00780c */ /* 0x000fc80003f06070 */
[----:B------:R-:W-:-:S13]  /*5720*/  ISETP.GE.U32.AND.EX P0, PT, R45, RZ, PT, P0 ;  /* 0x000000ff2d00720c */ /* 0x000fda0003f06100 */
[----:B--2---:R-:W-:Y:S05]  /*5730*/  @!P0 BRA `(.L_x_160) ;  /* 0xfffffffc00908947 */ /* 0x004fea000383ffff */
.L_x_157:
[----:B------:R-:W-:Y:S05]  /*5740*/  BSYNC.RECONVERGENT B0 ;  /* 0x0000000000007941 */ /* 0x000fea0003800200 */
.L_x_156:
        /* <DEDUP_REMOVED lines=41> */
.L_x_164:
[----:B------:R-:W-:Y:S05]  /*59e0*/  BSYNC.RECONVERGENT B1 ;  /* 0x0000000000017941 */ /* 0x000fea0003800200 */
.L_x_163:
[----:B------:R-:W-:-:S04]  /*59f0*/  ISETP.GE.U32.AND P0, PT, R4, 0x3, PT ;  /* 0x000000030400780c */ /* 0x000fc80003f06070 */
[----:B------:R-:W-:-:S13]  /*5a00*/  ISETP.GE.U32.AND.EX P0, PT, R5, RZ, PT, P0 ;  /* 0x000000ff0500720c */ /* 0x000fda0003f06100 */
[----:B------:R-:W-:Y:S05]  /*5a10*/  @!P0 BRA `(.L_x_162) ;  /* 0x0000000000808947 */ /* 0x000fea0003800000 */
[----:B-1----:R-:W1:Y:S01]  /*5a20*/  S2R R15, SR_CgaCtaId ;  /* 0x00000000000f7919 */ /* 0x002e620000008800 */
[----:B------:R-:W-:-:S04]  /*5a30*/  MOV R14, 0x400 ;  /* 0x00000400000e7802 */ /* 0x000fc80000000f00 */
[----:B-1----:R-:W-:-:S05]  /*5a40*/  LEA R14, R15, R14, 0x18 ;  /* 0x0000000e0f0e7211 */ /* 0x002fca00078ec0ff */
[----:B------:R-:W-:-:S07]  /*5a50*/  VIADD R46, R14, 0x340 ;  /* 0x000003400e2e7836 */ /* 0x000fce0000000000 */
.L_x_165:
        /* <DEDUP_REMOVED lines=28> */
.L_x_162:
[----:B------:R-:W-:Y:S05]  /*5c20*/  BSYNC.RECONVERGENT B0 ;  /* 0x0000000000007941 */ /* 0x000fea0003800200 */
.L_x_161:
        /* <DEDUP_REMOVED lines=41> */
.L_x_169:
[----:B------:R-:W-:Y:S05]  /*5ec0*/  BSYNC.RECONVERGENT B1 ;  /* 0x0000000000017941 */ /* 0x000fea0003800200 */
.L_x_168:
[----:B------:R-:W-:-:S04]  /*5ed0*/  ISETP.GE.U32.AND P0, PT, R4, 0x3, PT ;  /* 0x000000030400780c */ /* 0x000fc80003f06070 */
[----:B------:R-:W-:-:S13]  /*5ee0*/  ISETP.GE.U32.AND.EX P0, PT, R5, RZ, PT, P0 ;  /* 0x000000ff0500720c */ /* 0x000fda0003f06100 */
[----:B------:R-:W-:Y:S05]  /*5ef0*/  @!P0 BRA `(.L_x_167) ;  /* 0x0000000000808947 */ /* 0x000fea0003800000 */
[----:B-1----:R-:W1:Y:S01]  /*5f00*/  S2R R15, SR_CgaCtaId ;  /* 0x00000000000f7919 */ /* 0x002e620000008800 */
[----:B------:R-:W-:-:S04]  /*5f10*/  MOV R14, 0x400 ;  /* 0x00000400000e7802 */ /* 0x000fc80000000f00 */
[----:B-1----:R-:W-:-:S05]  /*5f20*/  LEA R14, R15, R14, 0x18 ;  /* 0x0000000e0f0e7211 */ /* 0x002fca00078ec0ff */
[----:B------:R-:W-:-:S07]  /*5f30*/  VIADD R46, R14, 0x360 ;  /* 0x000003600e2e7836 */ /* 0x000fce0000000000 */
.L_x_170:
        /* <DEDUP_REMOVED lines=28> */
.L_x_167:
[----:B------:R-:W-:Y:S05]  /*6100*/  BSYNC.RECONVERGENT B0 ;  /* 0x0000000000007941 */ /* 0x000fea0003800200 */
.L_x_166:
        /* <DEDUP_REMOVED lines=41> */
.L_x_174:
[----:B------:R-:W-:Y:S05]  /*63a0*/  BSYNC.RECONVERGENT B1 ;  /* 0x0000000000017941 */ /* 0x000fea0003800200 */
.L_x_173:
[----:B------:R-:W-:-:S04]  /*63b0*/  ISETP.GE.U32.AND P0, PT, R4, 0x3, PT ;  /* 0x000000030400780c */ /* 0x000fc80003f06070 */
[----:B------:R-:W-:-:S13]  /*63c0*/  ISETP.GE.U32.AND.EX P0, PT, R5, RZ, PT, P0 ;  /* 0x000000ff0500720c */ /* 0x000fda0003f06100 */
[----:B------:R-:W-:Y:S05]  /*63d0*/  @!P0 BRA `(.L_x_172) ;  /* 0x0000000000808947 */ /* 0x000fea0003800000 */
[----:B-1----:R-:W1:Y:S01]  /*63e0*/  S2R R15, SR_CgaCtaId ;  /* 0x00000000000f7919 */ /* 0x002e620000008800 */
[----:B------:R-:W-:-:S04]  /*63f0*/  MOV R14, 0x400 ;  /* 0x00000400000e7802 */ /* 0x000fc80000000f00 */
[----:B-1----:R-:W-:-:S05]  /*6400*/  LEA R14, R15, R14, 0x18 ;  /* 0x0000000e0f0e7211 */ /* 0x002fca00078ec0ff */
[----:B------:R-:W-:-:S07]  /*6410*/  VIADD R46, R14, 0x380 ;  /* 0x000003800e2e7836 */ /* 0x000fce0000000000 */
.L_x_175:
        /* <DEDUP_REMOVED lines=28> */
.L_x_172:
[----:B------:R-:W-:Y:S05]  /*65e0*/  BSYNC.RECONVERGENT B0 ;  /* 0x0000000000007941 */ /* 0x000fea0003800200 */
.L_x_171:
        /* <DEDUP_REMOVED lines=41> */
.L_x_179:
[----:B------:R-:W-:Y:S05]  /*6880*/  BSYNC.RECONVERGENT B1 ;  /* 0x0000000000017941 */ /* 0x000fea0003800200 */
.L_x_178:
[----:B------:R-:W-:-:S04]  /*6890*/  ISETP.GE.U32.AND P0, PT, R4, 0x3, PT ;  /* 0x000000030400780c */ /* 0x000fc80003f06070 */
[----:B------:R-:W-:-:S13]  /*68a0*/  ISETP.GE.U32.AND.EX P0, PT, R5, RZ, PT, P0 ;  /* 0x000000ff0500720c */ /* 0x000fda0003f06100 */
[----:B------:R-:W-:Y:S05]  /*68b0*/  @!P0 BRA `(.L_x_177) ;  /* 0x0000000000808947 */ /* 0x000fea0003800000 */
[----:B-1----:R-:W1:Y:S01]  /*68c0*/  S2R R15, SR_CgaCtaId ;  /* 0x00000000000f7919 */ /* 0x002e620000008800 */
[----:B------:R-:W-:-:S04]  /*68d0*/  MOV R14, 0x400 ;  /* 0x00000400000e7802 */ /* 0x000fc80000000f00 */
[----:B-1----:R-:W-:-:S05]  /*68e0*/  LEA R14, R15, R14, 0x18 ;  /* 0x0000000e0f0e7211 */ /* 0x002fca00078ec0ff */
[----:B------:R-:W-:-:S07]  /*68f0*/  VIADD R46, R14, 0x3a0 ;  /* 0x000003a00e2e7836 */ /* 0x000fce0000000000 */
.L_x_180:
        /* <DEDUP_REMOVED lines=28> */
.L_x_177:
[----:B------:R-:W-:Y:S05]  /*6ac0*/  BSYNC.RECONVERGENT B0 ;  /* 0x0000000000007941 */ /* 0x000fea0003800200 */
.L_x_176:
        /* <DEDUP_REMOVED lines=41> */
.L_x_184:
[----:B------:R-:W-:Y:S05]  /*6d60*/  BSYNC.RECONVERGENT B1 ;  /* 0x0000000000017941 */ /* 0x000fea0003800200 */
.L_x_183:
[----:B------:R-:W-:-:S04]  /*6d70*/  ISETP.GE.U32.AND P0, PT, R4, 0x3, PT ;  /* 0x000000030400780c */ /* 0x000fc80003f06070 */
[----:B------:R-:W-:-:S13]  /*6d80*/  ISETP.GE.U32.AND.EX P0, PT, R5, RZ, PT, P0 ;  /* 0x000000ff0500720c */ /* 0x000fda0003f06100 */
[----:B------:R-:W-:Y:S05]  /*6d90*/  @!P0 BRA `(.L_x_182) ;  /* 0x0000000000808947 */ /* 0x000fea0003800000 */
[----:B-1----:R-:W1:Y:S01]  /*6da0*/  S2R R15, SR_CgaCtaId ;  /* 0x00000000000f7919 */ /* 0x002e620000008800 */
[----:B------:R-:W-:-:S04]  /*6db0*/  MOV R14, 0x400 ;  /* 0x00000400000e7802 */ /* 0x000fc80000000f00 */
[----:B-1----:R-:W-:-:S05]  /*6dc0*/  LEA R14, R15, R14, 0x18 ;  /* 0x0000000e0f0e7211 */ /* 0x002fca00078ec0ff */
[----:B------:R-:W-:-:S07]  /*6dd0*/  VIADD R46, R14, 0x3c0 ;  /* 0x000003c00e2e7836 */ /* 0x000fce0000000000 */
.L_x_185:
        /* <DEDUP_REMOVED lines=28> */
.L_x_182:
[----:B------:R-:W-:Y:S05]  /*6fa0*/  BSYNC.RECONVERGENT B0 ;  /* 0x0000000000007941 */ /* 0x000fea0003800200 */
.L_x_181:
        /* <DEDUP_REMOVED lines=41> */
.L_x_189:
[----:B------:R-:W-:Y:S05]  /*7240*/  BSYNC.RECONVERGENT B1 ;  /* 0x0000000000017941 */ /* 0x000fea0003800200 */
.L_x_188:
[----:B------:R-:W-:-:S04]  /*7250*/  ISETP.GE.U32.AND P0, PT, R4, 0x3, PT ;  /* 0x000000030400780c */ /* 0x000fc80003f06070 */
[----:B------:R-:W-:-:S13]  /*7260*/  ISETP.GE.U32.AND.EX P0, PT, R5, RZ, PT, P0 ;  /* 0x000000ff0500720c */ /* 0x000fda0003f06100 */
[----:B------:R-:W-:Y:S05]  /*7270*/  @!P0 BRA `(.L_x_187) ;  /* 0x0000000000808947 */ /* 0x000fea0003800000 */
[----:B-1----:R-:W1:Y:S01]  /*7280*/  S2R R15, SR_CgaCtaId ;  /* 0x00000000000f7919 */ /* 0x002e620000008800 */
[----:B------:R-:W-:-:S04]  /*7290*/  MOV R14, 0x400 ;  /* 0x00000400000e7802 */ /* 0x000fc80000000f00 */
[----:B-1----:R-:W-:-:S05]  /*72a0*/  LEA R14, R15, R14, 0x18 ;  /* 0x0000000e0f0e7211 */ /* 0x002fca00078ec0ff */
[----:B------:R-:W-:-:S07]  /*72b0*/  VIADD R46, R14, 0x3e0 ;  /* 0x000003e00e2e7836 */ /* 0x000fce0000000000 */
.L_x_190:
        /* <DEDUP_REMOVED lines=28> */
.L_x_187:
[----:B------:R-:W-:Y:S05]  /*7480*/  BSYNC.RECONVERGENT B0 ;  /* 0x0000000000007941 */ /* 0x000fea0003800200 */
.L_x_186:
[----:B------:R-:W2:Y:S01]  /*7490*/  LDC R45, c[0x0][0x39c] ;  /* 0x0000e700ff2d7b82 */ /* 0x000ea20000000800 */
[----:B------:R-:W-:Y:S01]  /*74a0*/  VIADD R44, R44, 0x18 ;  /* 0x000000182c2c7836 */ /* 0x000fe20000000000 */
[----:B------:R-:W0:Y:S01]  /*74b0*/  LDGDEPBAR ;  /* 0x00000000000079af */ /* 0x000e220000000000 */
[----:B------:R-:W-:Y:S02]  /*74c0*/  BSSY.RECONVERGENT B0, `(.L_x_191) ;  /* 0x000004c000007945 */ /* 0x000fe40003800200 */
[----:B--2---:R-:W-:Y:S02]  /*74d0*/  IMAD R44, R44, R45, RZ ;  /* 0x0000002d2c2c7224 */ /* 0x004fe400078e02ff */
[----:B------:R-:W-:Y:S05]  /*74e0*/  @P1 BRA `(.L_x_192) ;  /* 0x0000000400241947 */ /* 0x000fea0003800000 */
[----:B------:R-:W-:Y:S01]  /*74f0*/  ISETP.NE.U32.AND P0, PT, R11, 0x3, PT ;  /* 0x000000030b00780c */ /* 0x000fe20003f05070 */
[----:B------:R-:W-:Y:S01]  /*7500*/  BSSY.RECONVERGENT B1, `(.L_x_193) ;  /* 0x0000024000017945 */ /* 0x000fe20003800200 */
[----:B------:R-:W-:Y:S02]  /*7510*/  IMAD.MOV.U32 R49, RZ, RZ, R2 ;  /* 0x000000ffff317224 */ /* 0x000fe400078e0002 */
[----:B------:R-:W-:Y:S01]  /*7520*/  ISETP.NE.AND.EX P0, PT, RZ, RZ, PT, P0 ;  /* 0x000000ffff00720c */ /* 0x000fe20003f05300 */
[----:B------:R-:W-:Y:S02]  /*7530*/  IMAD.MOV.U32 R47, RZ, RZ, RZ ;  /* 0x000000ffff2f7224 */ /* 0x000fe400078e00ff */
[----:B-1----:R-:W-:-:S10]  /*7540*/  IMAD.WIDE R12, R44, 0x4, R38 ;  /* 0x000000042c0c7825 */ /* 0x002fd400078e0226 */
        /* <DEDUP_REMOVED lines=31> */
.L_x_194:
[----:B------:R-:W-:Y:S05]  /*7740*/  BSYNC.RECONVERGENT B1 ;  /* 0x0000000000017941 */ /* 0x000fea0003800200 */
.L_x_193:
[----:B------:R-:W-:-:S04]  /*7750*/  ISETP.GE.U32.AND P0, PT, R4, 0x3, PT ;  /* 0x000000030400780c */ /* 0x000fc80003f06070 */
[----:B------:R-:W-:-:S13]  /*7760*/  ISETP.GE.U32.AND.EX P0, PT, R5, RZ, PT, P0 ;  /* 0x000000ff0500720c */ /* 0x000fda0003f06100 */
[----:B------:R-:W-:Y:S05]  /*7770*/  @!P0 BRA `(.L_x_192) ;  /* 0x0000000000808947 */ /* 0x000fea0003800000 */
[----:B-1----:R-:W1:Y:S01]  /*7780*/  S2R R15, SR_CgaCtaId ;  /* 0x00000000000f7919 */ /* 0x002e620000008800 */
[----:B------:R-:W-:-:S04]  /*7790*/  MOV R14, 0x400 ;  /* 0x00000400000e7802 */ /* 0x000fc80000000f00 */
[----:B-1----:R-:W-:-:S05]  /*77a0*/  LEA R14, R15, R14, 0x18 ;  /* 0x0000000e0f0e7211 */ /* 0x002fca00078ec0ff */
[----:B------:R-:W-:-:S07]  /*77b0*/  VIADD R46, R14, 0x700 ;  /* 0x000007000e2e7836 */ /* 0x000fce0000000000 */
.L_x_195:
[C---:B------:R-:W-:Y:S02]  /*77c0*/  LEA R42, P2, R49.reuse, R12, 0x2 ;  /* 0x0000000c312a7211 */ /* 0x040fe400078410ff */
[C---:B------:R-:W-:Y:S02]  /*77d0*/  IADD3 R53, P0, PT, R49.reuse, UR56, RZ ;  /* 0x0000003831357c10 */ /* 0x040fe4000ff1e0ff */
[C---:B------:R-:W-:Y:S01]  /*77e0*/  LEA.HI.X R43, R49.reuse, R13, R47, 0x2, P2 ;  /* 0x0000000d312b7211 */ /* 0x040fe200010f142f */
[--C-:B------:R-:W-:Y:S01]  /*77f0*/  IMAD R49, R49, 0x4, R46.reuse ;  /* 0x0000000431317824 */ /* 0x100fe200078e022e */
[----:B------:R-:W-:Y:S01]  /*7800*/  IADD3 R18, P2, PT, R7, R42, RZ ;  /* 0x0000002a07127210 */ /* 0x000fe20007f5e0ff */
[----:B------:R-:W-:-:S03]  /*7810*/  IMAD R51, R53, 0x4, R46 ;  /* 0x0000000435337824 */ /* 0x000fc600078e022e */
[----:B------:R-:W-:Y:S01]  /*7820*/  IADD3 R16, P3, PT, R7, R18, RZ ;  /* 0x0000001207107210 */ /* 0x000fe20007f7e0ff */
[C---:B------:R-:W-:Y:S01]  /*7830*/  IMAD.X R19, R8.reuse, 0x1, R43, P2 ;  /* 0x0000000108137824 */ /* 0x040fe200010e062b */
[----:B------:R-:W-:Y:S01]  /*7840*/  IADD3 R53, P2, PT, R53, UR56, RZ ;  /* 0x0000003835357c10 */ /* 0x000fe2000ff5e0ff */
[----:B------:R-:W-:Y:S01]  /*7850*/  @!PT LDS RZ, [RZ] ;  /* 0x00000000fffff984 */ /* 0x000fe20000000800 */
[----:B------:R-:W-:Y:S01]  /*7860*/  @!PT LDS RZ, [RZ] ;  /* 0x00000000fffff984 */ /* 0x000fe20000000800 */
[----:B------:R-:W-:Y:S01]  /*7870*/  @!PT LDS RZ, [RZ] ;  /* 0x00000000fffff984 */ /* 0x000fe20000000800 */
[----:B------:R1:W-:Y:S01]  /*7880*/  LDGSTS.E [R49], desc[UR36][R42.64] ;  /* 0x000000002a317fae */ /* 0x0003e2000b9a1024 */
[----:B------:R-:W-:Y:S01]  /*7890*/  IADD3 R14, P4, PT, R7, R16, RZ ;  /* 0x00000010070e7210 */ /* 0x000fe20007f9e0ff */
[C---:B------:R-:W-:Y:S01]  /*78a0*/  IMAD.X R17, R8.reuse, 0x1, R19, P3 ;  /* 0x0000000108117824 */ /* 0x040fe200018e0613 */
[C---:B------:R-:W-:Y:S01]  /*78b0*/  IADD3 R50, P3, PT, R53.reuse, UR56, RZ ;  /* 0x0000003835327c10 */ /* 0x040fe2000ff7e0ff */
[--C-:B------:R-:W-:Y:S01]  /*78c0*/  IMAD R53, R53, 0x4, R46.reuse ;  /* 0x0000000435357824 */ /* 0x100fe200078e022e */
[----:B------:R-:W-:Y:S01]  /*78d0*/  IADD3.X R47, PT, PT, RZ, RZ, R47, P2, P0 ;  /* 0x000000ffff2f7210 */ /* 0x000fe200017e042f */
[----:B------:R-:W-:Y:S01]  /*78e0*/  IMAD.X R15, R8, 0x1, R17, P4 ;  /* 0x00000001080f7824 */ /* 0x000fe200020e0611 */
[----:B------:R2:W-:Y:S01]  /*78f0*/  LDGSTS.E [R51], desc[UR36][R18.64] ;  /* 0x0000000012337fae */ /* 0x0005e2000b9a1024 */
[----:B------:R-:W-:-:S03]  /*7900*/  IMAD R48, R50, 0x4, R46 ;  /* 0x0000000432307824 */ /* 0x000fc600078e022e */
[----:B------:R2:W-:Y:S01]  /*7910*/  LDGSTS.E [R53], desc[UR36][R16.64] ;  /* 0x0000000010357fae */ /* 0x0005e2000b9a1024 */
[----:B-1----:R-:W-:-:S03]  /*7920*/  IADD3 R49, P0, PT, R50, UR56, RZ ;  /* 0x0000003832317c10 */ /* 0x002fc6000ff1e0ff */
[----:B------:R2:W-:Y:S01]  /*7930*/  LDGSTS.E [R48], desc[UR36][R14.64] ;  /* 0x000000000e307fae */ /* 0x0005e2000b9a1024 */
[----:B------:R-:W-:Y:S02]  /*7940*/  IADD3.X R47, PT, PT, RZ, RZ, R47, P0, P3 ;  /* 0x000000ffff2f7210 */ /* 0x000fe400007e642f */
[----:B------:R-:W-:-:S04]  /*7950*/  ISETP.GE.U32.AND P0, PT, R49, 0x8, PT ;  /* 0x000000083100780c */ /* 0x000fc80003f06070 */
[----:B------:R-:W-:-:S13]  /*7960*/  ISETP.GE.U32.AND.EX P0, PT, R47, RZ, PT, P0 ;  /* 0x000000ff2f00720c */ /* 0x000fda0003f06100 */
[----:B--2---:R-:W-:Y:S05]  /*7970*/  @!P0 BRA `(.L_x_195) ;  /* 0xfffffffc00908947 */ /* 0x004fea000383ffff */
.L_x_192:
[----:B------:R-:W-:Y:S05]  /*7980*/  BSYNC.RECONVERGENT B0 ;  /* 0x0000000000007941 */ /* 0x000fea0003800200 */
.L_x_191:
[----:B------:R-:W0:Y:S01]  /*7990*/  LDGDEPBAR ;  /* 0x00000000000079af */ /* 0x000e220000000000 */
[----:B------:R-:W-:Y:S01]  /*79a0*/  BSSY.RECONVERGENT B0, `(.L_x_196) ;  /* 0x000004c000007945 */ /* 0x000fe20003800200 */
[----:B------:R-:W-:-:S03]  /*79b0*/  IMAD.IADD R44, R44, 0x1, R45 ;  /* 0x000000012c2c7824 */ /* 0x000fc600078e022d */
        /* <DEDUP_REMOVED lines=38> */
.L_x_199:
[----:B------:R-:W-:Y:S05]  /*7c20*/  BSYNC.RECONVERGENT B1 ;  /* 0x0000000000017941 */ /* 0x000fea0003800200 */
.L_x_198:
[----:B------:R-:W-:-:S04]  /*7c30*/  ISETP.GE.U32.AND P0, PT, R4, 0x3, PT ;  /* 0x000000030400780c */ /* 0x000fc80003f06070 */
[----:B------:R-:W-:-:S13]  /*7c40*/  ISETP.GE.U32.AND.EX P0, PT, R5, RZ, PT, P0 ;  /* 0x000000ff0500720c */ /* 0x000fda0003f06100 */
[----:B------:R-:W-:Y:S05]  /*7c50*/  @!P0 BRA `(.L_x_197) ;  /* 0x0000000000808947 */ /* 0x000fea0003800000 */
[----:B-1----:R-:W1:Y:S01]  /*7c60*/  S2R R15, SR_CgaCtaId ;  /* 0x00000000000f7919 */ /* 0x002e620000008800 */
[----:B------:R-:W-:-:S04]  /*7c70*/  MOV R14, 0x400 ;  /* 0x00000400000e7802 */ /* 0x000fc80000000f00 */
[----:B-1----:R-:W-:-:S05]  /*7c80*/  LEA R14, R15, R14, 0x18 ;  /* 0x0000000e0f0e7211 */ /* 0x002fca00078ec0ff */
[----:B------:R-:W-:-:S07]  /*7c90*/  VIADD R46, R14, 0x720 ;  /* 0x000007200e2e7836 */ /* 0x000fce0000000000 */
.L_x_200:
        /* <DEDUP_REMOVED lines=28> */
.L_x_197:
[----:B------:R-:W-:Y:S05]  /*7e60*/  BSYNC.RECONVERGENT B0 ;  /* 0x0000000000007941 */ /* 0x000fea0003800200 */
.L_x_196:
        /* <DEDUP_REMOVED lines=41> */
.L_x_204:
[----:B------:R-:W-:Y:S05]  /*8100*/  BSYNC.RECONVERGENT B1 ;  /* 0x0000000000017941 */ /* 0x000fea0003800200 */
.L_x_203:
[----:B------:R-:W-:-:S04]  /*8110*/  ISETP.GE.U32.AND P0, PT, R4, 0x3, PT ;  /* 0x000000030400780c */ /* 0x000fc80003f06070 */
[----:B------:R-:W-:-:S13]  /*8120*/  ISETP.GE.U32.AND.EX P0, PT, R5, RZ, PT, P0 ;  /* 0x000000ff0500720c */ /* 0x000fda0003f06100 */
[----:B------:R-:W-:Y:S05]  /*8130*/  @!P0 BRA `(.L_x_202) ;  /* 0x0000000000808947 */ /* 0x000fea0003800000 */
[----:B-1----:R-:W1:Y:S01]  /*8140*/  S2R R15, SR_CgaCtaId ;  /* 0x00000000000f7919 */ /* 0x002e620000008800 */
[----:B------:R-:W-:-:S04]  /*8150*/  MOV R14, 0x400 ;  /* 0x00000400000e7802 */ /* 0x000fc80000000f00 */
[----:B-1----:R-:W-:-:S05]  /*8160*/  LEA R14, R15, R14, 0x18 ;  /* 0x0000000e0f0e7211 */ /* 0x002fca00078ec0ff */
[----:B------:R-:W-:-:S07]  /*8170*/  VIADD R46, R14, 0x740 ;  /* 0x000007400e2e7836 */ /* 0x000fce0000000000 */
.L_x_205:
        /* <DEDUP_REMOVED lines=28> */
.L_x_202:
[----:B------:R-:W-:Y:S05]  /*8340*/  BSYNC.RECONVERGENT B0 ;  /* 0x0000000000007941 */ /* 0x000fea0003800200 */
.L_x_201:
        /* <DEDUP_REMOVED lines=41> */
.L_x_209:
[----:B------:R-:W-:Y:S05]  /*85e0*/  BSYNC.RECONVERGENT B1 ;  /* 0x0000000000017941 */ /* 0x000fea0003800200 */
.L_x_208:
[----:B------:R-:W-:-:S04]  /*85f0*/  ISETP.GE.U32.AND P0, PT, R4, 0x3, PT ;  /* 0x000000030400780c */ /* 0x000fc80003f06070 */
[----:B------:R-:W-:-:S13]  /*8600*/  ISETP.GE.U32.AND.EX P0, PT, R5, RZ, PT, P0 ;  /* 0x000000ff0500720c */ /* 0x000fda0003f06100 */
[----:B------:R-:W-:Y:S05]  /*8610*/  @!P0 BRA `(.L_x_207) ;  /* 0x0000000000808947 */ /* 0x000fea0003800000 */
[----:B-1----:R-:W1:Y:S01]  /*8620*/  S2R R15, SR_CgaCtaId ;  /* 0x00000000000f7919 */ /* 0x002e620000008800 */
[----:B------:R-:W-:-:S04]  /*8630*/  MOV R14, 0x400 ;  /* 0x00000400000e7802 */ /* 0x000fc80000000f00 */
[----:B-1----:R-:W-:-:S05]  /*8640*/  LEA R14, R15, R14, 0x18 ;  /* 0x0000000e0f0e7211 */ /* 0x002fca00078ec0ff */
[----:B------:R-:W-:-:S07]  /*8650*/  VIADD R46, R14, 0x760 ;  /* 0x000007600e2e7836 */ /* 0x000fce0000000000 */
.L_x_210:
        /* <DEDUP_REMOVED lines=28> */
.L_x_207:
[----:B------:R-:W-:Y:S05]  /*8820*/  BSYNC.RECONVERGENT B0 ;  /* 0x0000000000007941 */ /* 0x000fea0003800200 */
.L_x_206:
        /* <DEDUP_REMOVED lines=41> */
.L_x_214:
[----:B------:R-:W-:Y:S05]  /*8ac0*/  BSYNC.RECONVERGENT B1 ;  /* 0x0000000000017941 */ /* 0x000fea0003800200 */
.L_x_213:
[----:B------:R-:W-:-:S04]  /*8ad0*/  ISETP.GE.U32.AND P0, PT, R4, 0x3, PT ;  /* 0x000000030400780c */ /* 0x000fc80003f06070 */
[----:B------:R-:W-:-:S13]  /*8ae0*/  ISETP.GE.U32.AND.EX P0, PT, R5, RZ, PT, P0 ;  /* 0x000000ff0500720c */ /* 0x000fda0003f06100 */
[----:B------:R-:W-:Y:S05]  /*8af0*/  @!P0 BRA `(.L_x_212) ;  /* 0x0000000000808947 */ /* 0x000fea0003800000 */
[----:B-1----:R-:W1:Y:S01]  /*8b00*/  S2R R15, SR_CgaCtaId ;  /* 0x00000000000f7919 */ /* 0x002e620000008800 */
[----:B------:R-:W-:-:S04]  /*8b10*/  MOV R14, 0x400 ;  /* 0x00000400000e7802 */ /* 0x000fc80000000f00 */
[----:B-1----:R-:W-:-:S05]  /*8b20*/  LEA R14, R15, R14, 0x18 ;  /* 0x0000000e0f0e7211 */ /* 0x002fca00078ec0ff */
[----:B------:R-:W-:-:S07]  /*8b30*/  VIADD R46, R14, 0x780 ;  /* 0x000007800e2e7836 */ /* 0x000fce0000000000 */
.L_x_215:
        /* <DEDUP_REMOVED lines=28> */
.L_x_212:
[----:B------:R-:W-:Y:S05]  /*8d00*/  BSYNC.RECONVERGENT B0 ;  /* 0x0000000000007941 */ /* 0x000fea0003800200 */
.L_x_211:
        /* <DEDUP_REMOVED lines=41> */
.L_x_219:
[----:B------:R-:W-:Y:S05]  /*8fa0*/  BSYNC.RECONVERGENT B1 ;  /* 0x0000000000017941 */ /* 0x000fea0003800200 */
.L_x_218:
[----:B------:R-:W-:-:S04]  /*8fb0*/  ISETP.GE.U32.AND P0, PT, R4, 0x3, PT ;  /* 0x000000030400780c */ /* 0x000fc80003f06070 */
[----:B------:R-:W-:-:S13]  /*8fc0*/  ISETP.GE.U32.AND.EX P0, PT, R5, RZ, PT, P0 ;  /* 0x000000ff0500720c */ /* 0x000fda0003f06100 */
[----:B------:R-:W-:Y:S05]  /*8fd0*/  @!P0 BRA `(.L_x_217) ;  /* 0x0000000000808947 */ /* 0x000fea0003800000 */
[----:B-1----:R-:W1:Y:S01]  /*8fe0*/  S2R R15, SR_CgaCtaId ;  /* 0x00000000000f7919 */ /* 0x002e620000008800 */
[----:B------:R-:W-:-:S04]  /*8ff0*/  MOV R14, 0x400 ;  /* 0x00000400000e7802 */ /* 0x000fc80000000f00 */
[----:B-1----:R-:W-:-:S05]  /*9000*/  LEA R14, R15, R14, 0x18 ;  /* 0x0000000e0f0e7211 */ /* 0x002fca00078ec0ff */
[----:B------:R-:W-:-:S07]  /*9010*/  VIADD R46, R14, 0x7a0 ;  /* 0x000007a00e2e7836 */ /* 0x000fce0000000000 */
.L_x_220:
        /* <DEDUP_REMOVED lines=28> */
.L_x_217:
[----:B------:R-:W-:Y:S05]  /*91e0*/  BSYNC.RECONVERGENT B0 ;  /* 0x0000000000007941 */ /* 0x000fea0003800200 */
.L_x_216:
        /* <DEDUP_REMOVED lines=41> */
.L_x_224:
[----:B------:R-:W-:Y:S05]  /*9480*/  BSYNC.RECONVERGENT B1 ;  /* 0x0000000000017941 */ /* 0x000fea0003800200 */
.L_x_223:
[----:B------:R-:W-:-:S04]  /*9490*/  ISETP.GE.U32.AND P0, PT, R4, 0x3, PT ;  /* 0x000000030400780c */ /* 0x000fc80003f06070 */
[----:B------:R-:W-:-:S13]  /*94a0*/  ISETP.GE.U32.AND.EX P0, PT, R5, RZ, PT, P0 ;  /* 0x000000ff0500720c */ /* 0x000fda0003f06100 */
[----:B------:R-:W-:Y:S05]  /*94b0*/  @!P0 BRA `(.L_x_222) ;  /* 0x0000000000808947 */ /* 0x000fea0003800000 */
[----:B-1----:R-:W1:Y:S01]  /*94c0*/  S2R R15, SR_CgaCtaId ;  /* 0x00000000000f7919 */ /* 0x002e620000008800 */
[----:B------:R-:W-:-:S04]  /*94d0*/  MOV R14, 0x400 ;  /* 0x00000400000e7802 */ /* 0x000fc80000000f00 */
[----:B-1----:R-:W-:-:S05]  /*94e0*/  LEA R14, R15, R14, 0x18 ;  /* 0x0000000e0f0e7211 */ /* 0x002fca00078ec0ff */
[----:B------:R-:W-:-:S07]  /*94f0*/  VIADD R46, R14, 0x7c0 ;  /* 0x000007c00e2e7836 */ /* 0x000fce0000000000 */
.L_x_225:
        /* <DEDUP_REMOVED lines=28> */
.L_x_222:
[----:B------:R-:W-:Y:S05]  /*96c0*/  BSYNC.RECONVERGENT B0 ;  /* 0x0000000000007941 */ /* 0x000fea0003800200 */
.L_x_221:
[----:B------:R-:W0:Y:S01]  /*96d0*/  LDGDEPBAR ;  /* 0x00000000000079af */ /* 0x000e220000000000 */
[----:B------:R-:W-:Y:S01]  /*96e0*/  BSSY.RECONVERGENT B0, `(.L_x_226) ;  /* 0x000004c000007945 */ /* 0x000fe20003800200 */
[----:B-1----:R-:W-:-:S03]  /*96f0*/  IMAD.IADD R13, R44, 0x1, R45 ;  /* 0x000000012c0d7824 */ /* 0x002fc600078e022d */
[----:B------:R-:W-:Y:S05]  /*9700*/  @P1 BRA `(.L_x_227) ;  /* 0x0000000400241947 */ /* 0x000fea0003800000 */
[----:B------:R-:W-:Y:S01]  /*9710*/  ISETP.NE.U32.AND P0, PT, R11, 0x3, PT ;  /* 0x000000030b00780c */ /* 0x000fe20003f05070 */
[----:B------:R-:W-:Y:S01]  /*9720*/  BSSY.RECONVERGENT B1, `(.L_x_228) ;  /* 0x0000024000017945 */ /* 0x000fe20003800200 */
[----:B------:R-:W-:Y:S02]  /*9730*/  IMAD.WIDE R12, R13, 0x4, R38 ;  /* 0x000000040d0c7825 */ /* 0x000fe400078e0226 */
[----:B------:R-:W-:Y:S02]  /*9740*/  ISETP.NE.AND.EX P0, PT, RZ, RZ, PT, P0 ;  /* 0x000000ffff00720c */ /* 0x000fe40003f05300 */
[----:B------:R-:W-:Y:S02]  /*9750*/  IMAD.MOV.U32 R47, RZ, RZ, R2 ;  /* 0x000000ffff2f7224 */ /* 0x000fe400078e0002 */
[----:B------:R-:W-:-:S09]  /*9760*/  IMAD.MOV.U32 R45, RZ, RZ, RZ ;  /* 0x000000ffff2d7224 */ /* 0x000fd200078e00ff */
        /* <DEDUP_REMOVED lines=31> */
.L_x_229:
[----:B------:R-:W-:Y:S05]  /*9960*/  BSYNC.RECONVERGENT B1 ;  /* 0x0000000000017941 */ /* 0x000fea0003800200 */
.L_x_228:
[----:B------:R-:W-:-:S04]  /*9970*/  ISETP.GE.U32.AND P0, PT, R4, 0x3, PT ;  /* 0x000000030400780c */ /* 0x000fc80003f06070 */
[----:B------:R-:W-:-:S13]  /*9980*/  ISETP.GE.U32.AND.EX P0, PT, R5, RZ, PT, P0 ;  /* 0x000000ff0500720c */ /* 0x000fda0003f06100 */
[----:B------:R-:W-:Y:S05]  /*9990*/  @!P0 BRA `(.L_x_227) ;  /* 0x0000000000808947 */ /* 0x000fea0003800000 */
[----:B-1----:R-:W1:Y:S01]  /*99a0*/  S2R R15, SR_CgaCtaId ;  /* 0x00000000000f7919 */ /* 0x002e620000008800 */
[----:B------:R-:W-:-:S04]  /*99b0*/  MOV R14, 0x400 ;  /* 0x00000400000e7802 */ /* 0x000fc80000000f00 */
[----:B-1----:R-:W-:-:S05]  /*99c0*/  LEA R14, R15, R14, 0x18 ;  /* 0x0000000e0f0e7211 */ /* 0x002fca00078ec0ff */
[----:B------:R-:W-:-:S07]  /*99d0*/  VIADD R44, R14, 0x7e0 ;  /* 0x000007e00e2c7836 */ /* 0x000fce0000000000 */
.L_x_230:
        /* <DEDUP_REMOVED lines=28> */
.L_x_227:
[----:B------:R-:W-:Y:S05]  /*9ba0*/  BSYNC.RECONVERGENT B0 ;  /* 0x0000000000007941 */ /* 0x000fea0003800200 */
.L_x_226:
[----:B------:R-:W0:Y:S02]  /*9bb0*/  LDGDEPBAR ;  /* 0x00000000000079af */ /* 0x000e240000000000 */
.L_x_150:
[----:B------:R-:W-:Y:S01]  /*9bc0*/  LDS R45, [R33+0x400] ;  /* 0x00040000212d7984 */ /* 0x000fe20000000800 */
[----:B------:R-:W-:Y:S05]  /*9bd0*/  WARPSYNC.ALL ;  /* 0x0000000000007948 */ /* 0x000fea0003800000 */
[----:B-1----:R-:W1:Y:S04]  /*9be0*/  LDS.128 R12, [R37+-0x300] ;  /* 0xfffd0000250c7984 */ /* 0x002e680000000c00 */
[----:B------:R-:W2:Y:S04]  /*9bf0*/  LDS R46, [R33+0x420] ;  /* 0x00042000212e7984 */ /* 0x000ea80000000800 */
[----:B------:R-:W3:Y:S04]  /*9c00*/  LDS R47, [R33+0x440] ;  /* 0x00044000212f7984 */ /* 0x000ee80000000800 */
[----:B------:R-:W4:Y:S04]  /*9c10*/  LDS R48, [R33+0x460] ;  /* 0x0004600021307984 */ /* 0x000f280000000800 */
[----:B------:R-:W-:Y:S04]  /*9c20*/  LDS R49, [R33+0x480] ;  /* 0x0004800021317984 */ /* 0x000fe80000000800 */
[----:B------:R-:W5:Y:S04]  /*9c30*/  LDS.128 R16, [R37+-0x2f0] ;  /* 0xfffd100025107984 */ /* 0x000f680000000c00 */
[----:B------:R-:W5:Y:S04]  /*9c40*/  LDS R44, [R33+0x4a0] ;  /* 0x0004a000212c7984 */ /* 0x000f680000000800 */
[----:B------:R-:W5:Y:S04]  /*9c50*/  LDS R43, [R33+0x4c0] ;  /* 0x0004c000212b7984 */ /* 0x000f680000000800 */
[----:B------:R-:W5:Y:S01]  /*9c60*/  LDS R42, [R33+0x4e0] ;  /* 0x0004e000212a7984 */ /* 0x000f620000000800 */
[----:B-1----:R-:W-:-:S04]  /*9c70*/  FFMA R12, R12, R45, R41 ;  /* 0x0000002d0c0c7223 */ /* 0x002fc80000000029 */
[----:B--2---:R-:W-:-:S04]  /*9c80*/  FFMA R13, R13, R46, R12 ;  /* 0x0000002e0d0d7223 */ /* 0x004fc8000000000c */
[----:B---3--:R-:W-:-:S04]  /*9c90*/  FFMA R14, R14, R47, R13 ;  /* 0x0000002f0e0e7223 */ /* 0x008fc8000000000d */
[----:B----4-:R-:W-:-:S04]  /*9ca0*/  FFMA R15, R15, R48, R14 ;  /* 0x000000300f0f7223 */ /* 0x010fc8000000000e */
[----:B-----5:R-:W-:-:S04]  /*9cb0*/  FFMA R16, R16, R49, R15 ;  /* 0x0000003110107223 */ /* 0x020fc8000000000f */
[----:B------:R-:W-:-:S04]  /*9cc0*/  FFMA R17, R17, R44, R16 ;  /* 0x0000002c11117223 */ /* 0x000fc80000000010 */
[----:B------:R-:W-:-:S04]  /*9cd0*/  FFMA R18, R18, R43, R17 ;  /* 0x0000002b12127223 */ /* 0x000fc80000000011 */
[----:B------:R-:W-:Y:S01]  /*9ce0*/  FFMA R41, R19, R42, R18 ;  /* 0x0000002a13297223 */ /* 0x000fe20000000012 */
[----:B------:R-:W-:Y:S01]  /*9cf0*/  BAR.SYNC.DEFER_BLOCKING 0x0 ;  /* 0x0000000000007b1d */ /* 0x000fe20000010000 */
[----:B------:R-:W-:-:S05]  /*9d00*/  VIADD R42, R40, 0x4 ;  /* 0x00000004282a7836 */ /* 0x000fca0000000000 */
[----:B------:R-:W-:Y:S01]  /*9d10*/  ISETP.GE.AND P0, PT, R42, R27, PT ;  /* 0x0000001b2a00720c */ /* 0x000fe20003f06270 */
[----:B------:R-:W-:-:S04]  /*9d20*/  DEPBAR.LE SB0, 0x2 ;  /* 0x000080800000791a */ /* 0x000fc80000000000 */
[----:B------:R-:W-:Y:S08]  /*9d30*/  BAR.SYNC.DEFER_BLOCKING 0x0 ;  /* 0x0000000000007b1d */ /* 0x000ff00000010000 */
[----:B------:R-:W-:Y:S05]  /*9d40*/  @P0 BRA `(.L_x_231) ;  /* 0x0000004c00880947 */ /* 0x000fea0003800000 */
[----:B------:R-:W-:Y:S01]  /*9d50*/  ISETP.GT.U32.AND P1, PT, R2, 0x7, PT ;  /* 0x000000070200780c */ /* 0x000fe20003f24070 */
[----:B------:R-:W-:Y:S01]  /*9d60*/  BSSY.RECONVERGENT B0, `(.L_x_232) ;  /* 0x000004c000007945 */ /* 0x000fe20003800200 */
[----:B------:R-:W-:-:S11]  /*9d70*/  IMAD.SHL.U32 R43, R42, 0x8, RZ ;  /* 0x000000082a2b7824 */ /* 0x000fd600078e00ff */
[----:B------:R-:W-:Y:S05]  /*9d80*/  @P1 BRA `(.L_x_233) ;  /* 0x0000000400241947 */ /* 0x000fea0003800000 */
[----:B------:R-:W-:Y:S01]  /*9d90*/  ISETP.NE.U32.AND P0, PT, R11, 0x3, PT ;  /* 0x000000030b00780c */ /* 0x000fe20003f05070 */
[----:B------:R-:W-:Y:S01]  /*9da0*/  IMAD.MOV.U32 R12, RZ, RZ, 0x4 ;  /* 0x00000004ff0c7424 */ /* 0x000fe200078e00ff */
        /* <DEDUP_REMOVED lines=14> */
[----:B------:R1:W-:Y:S01]  /*9e90*/  LDGSTS.E [R36+-0x300], desc[UR36][R14.64] ;  /* 0xffd000000e247fae */ /* 0x0003e2000b9a1024 */
        /* <DEDUP_REMOVED lines=20> */
[----:B------:R1:W-:Y:S03]  /*9fe0*/  LDGSTS.E [R34+-0x300], desc[UR36][R14.64] ;  /* 0xffd000000e227fae */ /* 0x0003e6000b9a1024 */
.L_x_235:
[----:B------:R-:W-:Y:S05]  /*9ff0*/  BSYNC.RECONVERGENT B1 ;  /* 0x0000000000017941 */ /* 0x000fea0003800200 */
.L_x_234:
[----:B------:R-:W-:-:S04]  /*a000*/  ISETP.GE.U32.AND P0, PT, R4, 0x3, PT ;  /* 0x000000030400780c */ /* 0x000fc80003f06070 */
[----:B------:R-:W-:-:S13]  /*a010*/  ISETP.GE.U32.AND.EX P0, PT, R5, RZ, PT, P0 ;  /* 0x000000ff0500720c */ /* 0x000fda0003f06100 */
[----:B------:R-:W-:Y:S05]  /*a020*/  @!P0 BRA `(.L_x_233) ;  /* 0x00000000007c8947 */ /* 0x000fea0003800000 */
[----:B-1----:R-:W1:Y:S01]  /*a030*/  S2R R15, SR_CgaCtaId ;  /* 0x00000000000f7919 */ /* 0x002e620000008800 */
[----:B------:R-:W-:-:S04]  /*a040*/  MOV R46, 0x400 ;  /* 0x00000400002e7802 */ /* 0x000fc80000000f00 */
[----:B-1----:R-:W-:-:S07]  /*a050*/  LEA R46, R15, R46, 0x18 ;  /* 0x0000002e0f2e7211 */ /* 0x002fce00078ec0ff */
.L_x_236:
        /* <DEDUP_REMOVED lines=28> */
.L_x_233:
[----:B------:R-:W-:Y:S05]  /*a220*/  BSYNC.RECONVERGENT B0 ;  /* 0x0000000000007941 */ /* 0x000fea0003800200 */
.L_x_232:
[----:B------:R-:W0:Y:S01]  /*a230*/  LDGDEPBAR ;  /* 0x00000000000079af */ /* 0x000e220000000000 */
[----:B------:R-:W-:Y:S04]  /*a240*/  BSSY.RECONVERGENT B0, `(.L_x_237) ;  /* 0x000004c000007945 */ /* 0x000fe80003800200 */
        /* <DEDUP_REMOVED lines=9> */
[C---:B-1----:R-:W-:Y:S01]  /*a2e0*/  LEA R14, P0, R2.reuse, R12, 0x2 ;  /* 0x0000000c020e7211 */ /* 0x042fe200078010ff */
        /* <DEDUP_REMOVED lines=9> */
[----:B--2---:R-:W-:Y:S05]  /*a380*/  @!P0 BRA `(.L_x_240) ;  /* 0x00000000004c8947 */ /* 0x004fea0003800000 */
        /* <DEDUP_REMOVED lines=19> */
.L_x_240:
[----:B------:R-:W-:Y:S05]  /*a4c0*/  BSYNC.RECONVERGENT B1 ;  /* 0x0000000000017941 */ /* 0x000fea0003800200 */
.L_x_239:
[----:B------:R-:W-:-:S04]  /*a4d0*/  ISETP.GE.U32.AND P0, PT, R4, 0x3, PT ;  /* 0x000000030400780c */ /* 0x000fc80003f06070 */
[----:B------:R-:W-:-:S13]  /*a4e0*/  ISETP.GE.U32.AND.EX P0, PT, R5, RZ, PT, P0 ;  /* 0x000000ff0500720c */ /* 0x000fda0003f06100 */
[----:B------:R-:W-:Y:S05]  /*a4f0*/  @!P0 BRA `(.L_x_238) ;  /* 0x0000000000808947 */ /* 0x000fea0003800000 */
[----:B-12---:R-:W1:Y:S01]  /*a500*/  S2R R15, SR_CgaCtaId ;  /* 0x00000000000f7919 */ /* 0x006e620000008800 */
[----:B------:R-:W-:-:S04]  /*a510*/  MOV R14, 0x400 ;  /* 0x00000400000e7802 */ /* 0x000fc80000000f00 */
[----:B-1----:R-:W-:-:S05]  /*a520*/  LEA R14, R15, R14, 0x18 ;  /* 0x0000000e0f0e7211 */ /* 0x002fca00078ec0ff */
[----:B------:R-:W-:-:S07]  /*a530*/  VIADD R46, R14, 0x20 ;  /* 0x000000200e2e7836 */ /* 0x000fce0000000000 */
.L_x_241:
        /* <DEDUP_REMOVED lines=27> */
[----:B---3--:R-:W-:Y:S05]  /*a6f0*/  @!P0 BRA `(.L_x_241) ;  /* 0xfffffffc00908947 */ /* 0x008fea000383ffff */
.L_x_238:
[----:B------:R-:W-:Y:S05]  /*a700*/  BSYNC.RECONVERGENT B0 ;  /* 0x0000000000007941 */ /* 0x000fea0003800200 */
.L_x_237:
        /* <DEDUP_REMOVED lines=11> */
[C---:B-12---:R-:W-:Y:S01]  /*a7c0*/  LEA R14, P0, R2.reuse, R12, 0x2 ;  /* 0x0000000c020e7211 */ /* 0x046fe200078010ff */
        /* <DEDUP_REMOVED lines=9> */
[----:B---3--:R-:W-:Y:S05]  /*a860*/  @!P0 BRA `(.L_x_245) ;  /* 0x00000000004c8947 */ /* 0x008fea0003800000 */
        /* <DEDUP_REMOVED lines=19> */
.L_x_245:
[----:B------:R-:W-:Y:S05]  /*a9a0*/  BSYNC.RECONVERGENT B1 ;  /* 0x0000000000017941 */ /* 0x000fea0003800200 */
.L_x_244:
[----:B------:R-:W-:-:S04]  /*a9b0*/  ISETP.GE.U32.AND P0, PT, R4, 0x3, PT ;  /* 0x000000030400780c */ /* 0x000fc80003f06070 */
[----:B------:R-:W-:-:S13]  /*a9c0*/  ISETP.GE.U32.AND.EX P0, PT, R5, RZ, PT, P0 ;  /* 0x000000ff0500720c */ /* 0x000fda0003f06100 */
[----:B------:R-:W-:Y:S05]  /*a9d0*/  @!P0 BRA `(.L_x_243) ;  /* 0x0000000000808947 */ /* 0x000fea0003800000 */
[----:B-123--:R-:W1:Y:S01]  /*a9e0*/  S2R R15, SR_CgaCtaId ;  /* 0x00000000000f7919 */ /* 0x00ee620000008800 */
[----:B------:R-:W-:-:S04]  /*a9f0*/  MOV R14, 0x400 ;  /* 0x00000400000e7802 */ /* 0x000fc80000000f00 */
[----:B-1----:R-:W-:-:S05]  /*aa00*/  LEA R14, R15, R14, 0x18 ;  /* 0x0000000e0f0e7211 */ /* 0x002fca00078ec0ff */
[----:B------:R-:W-:-:S07]  /*aa10*/  VIADD R46, R14, 0x40 ;  /* 0x000000400e2e7836 */ /* 0x000fce0000000000 */
.L_x_246:
        /* <DEDUP_REMOVED lines=27> */
[----:B----4-:R-:W-:Y:S05]  /*abd0*/  @!P0 BRA `(.L_x_246) ;  /* 0xfffffffc00908947 */ /* 0x010fea000383ffff */
.L_x_243:
[----:B------:R-:W-:Y:S05]  /*abe0*/  BSYNC.RECONVERGENT B0 ;  /* 0x0000000000007941 */ /* 0x000fea0003800200 */
.L_x_242:
        /* <DEDUP_REMOVED lines=11> */
[C---:B-123--:R-:W-:Y:S01]  /*aca0*/  LEA R14, P0, R2.reuse, R12, 0x2 ;  /* 0x0000000c020e7211 */ /* 0x04efe200078010ff */
        /* <DEDUP_REMOVED lines=9> */
[----:B----4-:R-:W-:Y:S05]  /*ad40*/  @!P0 BRA `(.L_x_250) ;  /* 0x00000000004c8947 */ /* 0x010fea0003800000 */
        /* <DEDUP_REMOVED lines=19> */
.L_x_250:
[----:B------:R-:W-:Y:S05]  /*ae80*/  BSYNC.RECONVERGENT B1 ;  /* 0x0000000000017941 */ /* 0x000fea0003800200 */
.L_x_249:
[----:B------:R-:W-:-:S04]  /*ae90*/  ISETP.GE.U32.AND P0, PT, R4, 0x3, PT ;  /* 0x000000030400780c */ /* 0x000fc80003f06070 */
[----:B------:R-:W-:-:S13]  /*aea0*/  ISETP.GE.U32.AND.EX P0, PT, R5, RZ, PT, P0 ;  /* 0x000000ff0500720c */ /* 0x000fda0003f06100 */
[----:B------:R-:W-:Y:S05]  /*aeb0*/  @!P0 BRA `(.L_x_248) ;  /* 0x0000000000808947 */ /* 0x000fea0003800000 */
[----:B-1234-:R-:W1:Y:S01]  /*aec0*/  S2R R15, SR_CgaCtaId ;  /* 0x00000000000f7919 */ /* 0x01ee620000008800 */
[----:B------:R-:W-:-:S04]  /*aed0*/  MOV R14, 0x400 ;  /* 0x00000400000e7802 */ /* 0x000fc80000000f00 */
[----:B-1----:R-:W-:-:S05]  /*aee0*/  LEA R14, R15, R14, 0x18 ;  /* 0x0000000e0f0e7211 */ /* 0x002fca00078ec0ff */
[----:B------:R-:W-:-:S07]  /*aef0*/  VIADD R46, R14, 0x60 ;  /* 0x000000600e2e7836 */ /* 0x000fce0000000000 */
.L_x_251:
        /* <DEDUP_REMOVED lines=27> */
[----:B-----5:R-:W-:Y:S05]  /*b0b0*/  @!P0 BRA `(.L_x_251) ;  /* 0xfffffffc00908947 */ /* 0x020fea000383ffff */
.L_x_248:
[----:B------:R-:W-:Y:S05]  /*b0c0*/  BSYNC.RECONVERGENT B0 ;  /* 0x0000000000007941 */ /* 0x000fea0003800200 */
.L_x_247:
        /* <DEDUP_REMOVED lines=11> */
[C---:B-1234-:R-:W-:Y:S01]  /*b180*/  LEA R14, P0, R2.reuse, R12, 0x2 ;  /* 0x0000000c020e7211 */ /* 0x05efe200078010ff */
        /* <DEDUP_REMOVED lines=9> */
[----:B-----5:R-:W-:Y:S05]  /*b220*/  @!P0 BRA `(.L_x_255) ;  /* 0x00000000004c8947 */ /* 0x020fea0003800000 */
        /* <DEDUP_REMOVED lines=19> */
.L_x_255:
[----:B------:R-:W-:Y:S05]  /*b360*/  BSYNC.RECONVERGENT B1 ;  /* 0x0000000000017941 */ /* 0x000fea0003800200 */
.L_x_254:
[----:B------:R-:W-:-:S04]  /*b370*/  ISETP.GE.U32.AND P0, PT, R4, 0x3, PT ;  /* 0x000000030400780c */ /* 0x000fc80003f06070 */
[----:B------:R-:W-:-:S13]  /*b380*/  ISETP.GE.U32.AND.EX P0, PT, R5, RZ, PT, P0 ;  /* 0x000000ff0500720c */ /* 0x000fda0003f06100 */
[----:B------:R-:W-:Y:S05]  /*b390*/  @!P0 BRA `(.L_x_253) ;  /* 0x0000000000808947 */ /* 0x000fea0003800000 */
[----:B-12345:R-:W1:Y:S01]  /*b3a0*/  S2R R15, SR_CgaCtaId ;  /* 0x00000000000f7919 */ /* 0x03ee620000008800 */
[----:B------:R-:W-:-:S04]  /*b3b0*/  MOV R14, 0x400 ;  /* 0x00000400000e7802 */ /* 0x000fc80000000f00 */
[----:B-1----:R-:W-:-:S05]  /*b3c0*/  LEA R14, R15, R14, 0x18 ;  /* 0x0000000e0f0e7211 */ /* 0x002fca00078ec0ff */
[----:B------:R-:W-:-:S07]  /*b3d0*/  VIADD R46, R14, 0x80 ;  /* 0x000000800e2e7836 */ /* 0x000fce0000000000 */
.L_x_256:
        /* <DEDUP_REMOVED lines=28> */
.L_x_253:
[----:B------:R-:W-:Y:S05]  /*b5a0*/  BSYNC.RECONVERGENT B0 ;  /* 0x0000000000007941 */ /* 0x000fea0003800200 */
.L_x_252:
        /* <DEDUP_REMOVED lines=11> */
[C---:B-12345:R-:W-:Y:S01]  /*b660*/  LEA R14, P0, R2.reuse, R12, 0x2 ;  /* 0x0000000c020e7211 */ /* 0x07efe200078010ff */
        /* <DEDUP_REMOVED lines=29> */
.L_x_260:
[----:B------:R-:W-:Y:S05]  /*b840*/  BSYNC.RECONVERGENT B1 ;  /* 0x0000000000017941 */ /* 0x000fea0003800200 */
.L_x_259:
[----:B------:R-:W-:-:S04]  /*b850*/  ISETP.GE.U32.AND P0, PT, R4, 0x3, PT ;  /* 0x000000030400780c */ /* 0x000fc80003f06070 */
[----:B------:R-:W-:-:S13]  /*b860*/  ISETP.GE.U32.AND.EX P0, PT, R5, RZ, PT, P0 ;  /* 0x000000ff0500720c */ /* 0x000fda0003f06100 */
[----:B------:R-:W-:Y:S05]  /*b870*/  @!P0 BRA `(.L_x_258) ;  /* 0x0000000000808947 */ /* 0x000fea0003800000 */
[----:B-12345:R-:W1:Y:S01]  /*b880*/  S2R R15, SR_CgaCtaId ;  /* 0x00000000000f7919 */ /* 0x03ee620000008800 */
[----:B------:R-:W-:-:S04]  /*b890*/  MOV R14, 0x400 ;  /* 0x00000400000e7802 */ /* 0x000fc80000000f00 */
[----:B-1----:R-:W-:-:S05]  /*b8a0*/  LEA R14, R15, R14, 0x18 ;  /* 0x0000000e0f0e7211 */ /* 0x002fca00078ec0ff */
[----:B------:R-:W-:-:S07]  /*b8b0*/  VIADD R46, R14, 0xa0 ;  /* 0x000000a00e2e7836 */ /* 0x000fce0000000000 */
.L_x_261:
        /* <DEDUP_REMOVED lines=28> */
.L_x_258:
[----:B------:R-:W-:Y:S05]  /*ba80*/  BSYNC.RECONVERGENT B0 ;  /* 0x0000000000007941 */ /* 0x000fea0003800200 */
.L_x_257:
        /* <DEDUP_REMOVED lines=41> */
.L_x_265:
[----:B------:R-:W-:Y:S05]  /*bd20*/  BSYNC.RECONVERGENT B1 ;  /* 0x0000000000017941 */ /* 0x000fea0003800200 */
.L_x_264:
[----:B------:R-:W-:-:S04]  /*bd30*/  ISETP.GE.U32.AND P0, PT, R4, 0x3, PT ;  /* 0x000000030400780c */ /* 0x000fc80003f06070 */
[----:B------:R-:W-:-:S13]  /*bd40*/  ISETP.GE.U32.AND.EX P0, PT, R5, RZ, PT, P0 ;  /* 0x000000ff0500720c */ /* 0x000fda0003f06100 */
[----:B------:R-:W-:Y:S05]  /*bd50*/  @!P0 BRA `(.L_x_263) ;  /* 0x0000000000808947 */ /* 0x000fea0003800000 */
[----:B-12345:R-:W1:Y:S01]  /*bd60*/  S2R R15, SR_CgaCtaId ;  /* 0x00000000000f7919 */ /* 0x03ee620000008800 */
[----:B------:R-:W-:-:S04]  /*bd70*/  MOV R14, 0x400 ;  /* 0x00000400000e7802 */ /* 0x000fc80000000f00 */
[----:B-1----:R-:W-:-:S05]  /*bd80*/  LEA R14, R15, R14, 0x18 ;  /* 0x0000000e0f0e7211 */ /* 0x002fca00078ec0ff */
[----:B------:R-:W-:-:S07]  /*bd90*/  VIADD R46, R14, 0xc0 ;  /* 0x000000c00e2e7836 */ /* 0x000fce0000000000 */
.L_x_266:
        /* <DEDUP_REMOVED lines=28> */
.L_x_263:
[----:B------:R-:W-:Y:S05]  /*bf60*/  BSYNC.RECONVERGENT B0 ;  /* 0x0000000000007941 */ /* 0x000fea0003800200 */
.L_x_262:
        /* <DEDUP_REMOVED lines=41> */
.L_x_270:
[----:B------:R-:W-:Y:S05]  /*c200*/  BSYNC.RECONVERGENT B1 ;  /* 0x0000000000017941 */ /* 0x000fea0003800200 */
.L_x_269:
[----:B------:R-:W-:-:S04]  /*c210*/  ISETP.GE.U32.AND P0, PT, R4, 0x3, PT ;  /* 0x000000030400780c */ /* 0x000fc80003f06070 */
[----:B------:R-:W-:-:S13]  /*c220*/  ISETP.GE.U32.AND.EX P0, PT, R5, RZ, PT, P0 ;  /* 0x000000ff0500720c */ /* 0x000fda0003f06100 */
[----:B------:R-:W-:Y:S05]  /*c230*/  @!P0 BRA `(.L_x_268) ;  /* 0x0000000000808947 */ /* 0x000fea0003800000 */
[----:B-12345:R-:W1:Y:S01]  /*c240*/  S2R R15, SR_CgaCtaId ;  /* 0x00000000000f7919 */ /* 0x03ee620000008800 */
[----:B------:R-:W-:-:S04]  /*c250*/  MOV R14, 0x400 ;  /* 0x00000400000e7802 */ /* 0x000fc80000000f00 */
[----:B-1----:R-:W-:-:S05]  /*c260*/  LEA R14, R15, R14, 0x18 ;  /* 0x0000000e0f0e7211 */ /* 0x002fca00078ec0ff */
[----:B------:R-:W-:-:S07]  /*c270*/  VIADD R46, R14, 0xe0 ;  /* 0x000000e00e2e7836 */ /* 0x000fce0000000000 */
.L_x_271:
        /* <DEDUP_REMOVED lines=28> */
.L_x_268:
[----:B------:R-:W-:Y:S05]  /*c440*/  BSYNC.RECONVERGENT B0 ;  /* 0x0000000000007941 */ /* 0x000fea0003800200 */
.L_x_267:
[----:B------:R-:W1:Y:S01]  /*c450*/  LDCU UR4, c[0x0][0x39c] ;  /* 0x00007380ff0477ac */ /* 0x000e620008000800 */
[----:B------:R-:W0:Y:S01]  /*c460*/  LDGDEPBAR ;  /* 0x00000000000079af */ /* 0x000e220000000000 */
[----:B------:R-:W-:Y:S01]  /*c470*/  BSSY.RECONVERGENT B0, `(.L_x_272) ;  /* 0x000004c000007945 */ /* 0x000fe20003800200 */
[----:B-1----:R-:W-:-:S03]  /*c480*/  IMAD R43, R43, UR4, RZ ;  /* 0x000000042b2b7c24 */ /* 0x002fc6000f8e02ff */
[----:B------:R-:W-:Y:S05]  /*c490*/  @P1 BRA `(.L_x_273) ;  /* 0x0000000400241947 */ /* 0x000fea0003800000 */
[----:B------:R-:W-:Y:S01]  /*c4a0*/  ISETP.NE.U32.AND P0, PT, R11, 0x3, PT ;  /* 0x000000030b00780c */ /* 0x000fe20003f05070 */
[----:B------:R-:W-:Y:S01]  /*c4b0*/  BSSY.RECONVERGENT B1, `(.L_x_274) ;  /* 0x0000024000017945 */ /* 0x000fe20003800200 */
[----:B------:R-:W-:Y:S02]  /*c4c0*/  IMAD.MOV.U32 R49, RZ, RZ, R2 ;  /* 0x000000ffff317224 */ /* 0x000fe400078e0002 */
[----:B------:R-:W-:Y:S01]  /*c4d0*/  ISETP.NE.AND.EX P0, PT, RZ, RZ, PT, P0 ;  /* 0x000000ffff00720c */ /* 0x000fe20003f05300 */
[----:B------:R-:W-:Y:S02]  /*c4e0*/  IMAD.MOV.U32 R47, RZ, RZ, RZ ;  /* 0x000000ffff2f7224 */ /* 0x000fe400078e00ff */
[----:B------:R-:W-:-:S10]  /*c4f0*/  IMAD.WIDE R12, R43, 0x4, R38 ;  /* 0x000000042b0c7825 */ /* 0x000fd400078e0226 */
[----:B------:R-:W-:Y:S05]  /*c500*/  @!P0 BRA `(.L_x_275) ;  /* 0x0000000000788947 */ /* 0x000fea0003800000 */
[C---:B--2345:R-:W-:Y:S01]  /*c510*/  LEA R14, P0, R2.reuse, R12, 0x2 ;  /* 0x0000000c020e7211 */ /* 0x07cfe200078010ff */
        /* <DEDUP_REMOVED lines=29> */
.L_x_275:
[----:B------:R-:W-:Y:S05]  /*c6f0*/  BSYNC.RECONVERGENT B1 ;  /* 0x0000000000017941 */ /* 0x000fea0003800200 */
.L_x_274:
[----:B------:R-:W-:-:S04]  /*c700*/  ISETP.GE.U32.AND P0, PT, R4, 0x3, PT ;  /* 0x000000030400780c */ /* 0x000fc80003f06070 */
[----:B------:R-:W-:-:S13]  /*c710*/  ISETP.GE.U32.AND.EX P0, PT, R5, RZ, PT, P0 ;  /* 0x000000ff0500720c */ /* 0x000fda0003f06100 */
[----:B------:R-:W-:Y:S05]  /*c720*/  @!P0 BRA `(.L_x_273) ;  /* 0x0000000000808947 */ /* 0x000fea0003800000 */
[----:B-12345:R-:W1:Y:S01]  /*c730*/  S2R R15, SR_CgaCtaId ;  /* 0x00000000000f7919 */ /* 0x03ee620000008800 */
[----:B------:R-:W-:-:S04]  /*c740*/  MOV R14, 0x400 ;  /* 0x00000400000e7802 */ /* 0x000fc80000000f00 */
[----:B-1----:R-:W-:-:S05]  /*c750*/  LEA R14, R15, R14, 0x18 ;  /* 0x0000000e0f0e7211 */ /* 0x002fca00078ec0ff */
[----:B------:R-:W-:-:S07]  /*c760*/  VIADD R46, R14, 0x400 ;  /* 0x000004000e2e7836 */ /* 0x000fce0000000000 */
.L_x_276:
        /* <DEDUP_REMOVED lines=28> */
.L_x_273:
[----:B------:R-:W-:Y:S05]  /*c930*/  BSYNC.RECONVERGENT B0 ;  /* 0x0000000000007941 */ /* 0x000fea0003800200 */
.L_x_272:
[----:B------:R-:W0:Y:S01]  /*c940*/  LDGDEPBAR ;  /* 0x00000000000079af */ /* 0x000e220000000000 */
[----:B------:R-:W-:Y:S01]  /*c950*/  BSSY.RECONVERGENT B0, `(.L_x_277) ;  /* 0x000004c000007945 */ /* 0x000fe20003800200 */
[----:B------:R-:W-:-:S03]  /*c960*/  VIADD R43, R43, UR4 ;  /* 0x000000042b2b7c36 */ /* 0x000fc60008000000 */
        /* <DEDUP_REMOVED lines=38> */
.L_x_280:
[----:B------:R-:W-:Y:S05]  /*cbd0*/  BSYNC.RECONVERGENT B1 ;  /* 0x0000000000017941 */ /* 0x000fea0003800200 */
.L_x_279:
[----:B------:R-:W-:-:S04]  /*cbe0*/  ISETP.GE.U32.AND P0, PT, R4, 0x3, PT ;  /* 0x000000030400780c */ /* 0x000fc80003f06070 */
[----:B------:R-:W-:-:S13]  /*cbf0*/  ISETP.GE.U32.AND.EX P0, PT, R5, RZ, PT, P0 ;  /* 0x000000ff0500720c */ /* 0x000fda0003f06100 */
[----:B------:R-:W-:Y:S05]  /*cc00*/  @!P0 BRA `(.L_x_278) ;  /* 0x0000000000808947 */ /* 0x000fea0003800000 */
[----:B-12345:R-:W1:Y:S01]  /*cc10*/  S2R R15, SR_CgaCtaId ;  /* 0x00000000000f7919 */ /* 0x03ee620000008800 */
[----:B------:R-:W-:-:S04]  /*cc20*/  MOV R14, 0x400 ;  /* 0x00000400000e7802 */ /* 0x000fc80000000f00 */
[----:B-1----:R-:W-:-:S05]  /*cc30*/  LEA R14, R15, R14, 0x18 ;  /* 0x0000000e0f0e7211 */ /* 0x002fca00078ec0ff */
[----:B------:R-:W-:-:S07]  /*cc40*/  VIADD R46, R14, 0x420 ;  /* 0x000004200e2e7836 */ /* 0x000fce0000000000 */
.L_x_281:
        /* <DEDUP_REMOVED lines=28> */
.L_x_278:
[----:B------:R-:W-:Y:S05]  /*ce10*/  BSYNC.RECONVERGENT B0 ;  /* 0x0000000000007941 */ /* 0x000fea0003800200 */
.L_x_277:
        /* <DEDUP_REMOVED lines=41> */
.L_x_285:
[----:B------:R-:W-:Y:S05]  /*d0b0*/  BSYNC.RECONVERGENT B1 ;  /* 0x0000000000017941 */ /* 0x000fea0003800200 */
.L_x_284:
[----:B------:R-:W-:-:S04]  /*d0c0*/  ISETP.GE.U32.AND P0, PT, R4, 0x3, PT ;  /* 0x000000030400780c */ /* 0x000fc80003f06070 */
[----:B------:R-:W-:-:S13]  /*d0d0*/  ISETP.GE.U32.AND.EX P0, PT, R5, RZ, PT, P0 ;  /* 0x000000ff0500720c */ /* 0x000fda0003f06100 */
[----:B------:R-:W-:Y:S05]  /*d0e0*/  @!P0 BRA `(.L_x_283) ;  /* 0x0000000000808947 */ /* 0x000fea0003800000 */
[----:B-12345:R-:W1:Y:S01]  /*d0f0*/  S2R R15, SR_CgaCtaId ;  /* 0x00000000000f7919 */ /* 0x03ee620000008800 */
[----:B------:R-:W-:-:S04]  /*d100*/  MOV R14, 0x400 ;  /* 0x00000400000e7802 */ /* 0x000fc80000000f00 */
[----:B-1----:R-:W-:-:S05]  /*d110*/  LEA R14, R15, R14, 0x18 ;  /* 0x0000000e0f0e7211 */ /* 0x002fca00078ec0ff */
[----:B------:R-:W-:-:S07]  /*d120*/  VIADD R46, R14, 0x440 ;  /* 0x000004400e2e7836 */ /* 0x000fce0000000000 */
.L_x_286:
        /* <DEDUP_REMOVED lines=28> */
.L_x_283:
[----:B------:R-:W-:Y:S05]  /*d2f0*/  BSYNC.RECONVERGENT B0 ;  /* 0x0000000000007941 */ /* 0x000fea0003800200 */
.L_x_282:
        /* <DEDUP_REMOVED lines=41> */
.L_x_290:
[----:B------:R-:W-:Y:S05]  /*d590*/  BSYNC.RECONVERGENT B1 ;  /* 0x0000000000017941 */ /* 0x000fea0003800200 */
.L_x_289:
[----:B------:R-:W-:-:S04]  /*d5a0*/  ISETP.GE.U32.AND P0, PT, R4, 0x3, PT ;  /* 0x000000030400780c */ /* 0x000fc80003f06070 */
[----:B------:R-:W-:-:S13]  /*d5b0*/  ISETP.GE.U32.AND.EX P0, PT, R5, RZ, PT, P0 ;  /* 0x000000ff0500720c */ /* 0x000fda0003f06100 */
[----:B------:R-:W-:Y:S05]  /*d5c0*/  @!P0 BRA `(.L_x_288) ;  /* 0x0000000000808947 */ /* 0x000fea0003800000 */
[----:B-12345:R-:W1:Y:S01]  /*d5d0*/  S2R R15, SR_CgaCtaId ;  /* 0x00000000000f7919 */ /* 0x03ee620000008800 */
[----:B------:R-:W-:-:S04]  /*d5e0*/  MOV R14, 0x400 ;  /* 0x00000400000e7802 */ /* 0x000fc80000000f00 */
[----:B-1----:R-:W-:-:S05]  /*d5f0*/  LEA R14, R15, R14, 0x18 ;  /* 0x0000000e0f0e7211 */ /* 0x002fca00078ec0ff */
[----:B------:R-:W-:-:S07]  /*d600*/  VIADD R46, R14, 0x460 ;  /* 0x000004600e2e7836 */ /* 0x000fce0000000000 */
.L_x_291:
        /* <DEDUP_REMOVED lines=28> */
.L_x_288:
[----:B------:R-:W-:Y:S05]  /*d7d0*/  BSYNC.RECONVERGENT B0 ;  /* 0x0000000000007941 */ /* 0x000fea0003800200 */
.L_x_287:
        /* <DEDUP_REMOVED lines=41> */
.L_x_295:
[----:B------:R-:W-:Y:S05]  /*da70*/  BSYNC.RECONVERGENT B1 ;  /* 0x0000000000017941 */ /* 0x000fea0003800200 */
.L_x_294:
[----:B------:R-:W-:-:S04]  /*da80*/  ISETP.GE.U32.AND P0, PT, R4, 0x3, PT ;  /* 0x000000030400780c */ /* 0x000fc80003f06070 */
[----:B------:R-:W-:-:S13]  /*da90*/  ISETP.GE.U32.AND.EX P0, PT, R5, RZ, PT, P0 ;  /* 0x000000ff0500720c */ /* 0x000fda0003f06100 */
[----:B------:R-:W-:Y:S05]  /*daa0*/  @!P0 BRA `(.L_x_293) ;  /* 0x0000000000808947 */ /* 0x000fea0003800000 */
[----:B-12345:R-:W1:Y:S01]  /*dab0*/  S2R R15, SR_CgaCtaId ;  /* 0x00000000000f7919 */ /* 0x03ee620000008800 */
[----:B------:R-:W-:-:S04]  /*dac0*/  MOV R14, 0x400 ;  /* 0x00000400000e7802 */ /* 0x000fc80000000f00 */
[----:B-1----:R-:W-:-:S05]  /*dad0*/  LEA R14, R15, R14, 0x18 ;  /* 0x0000000e0f0e7211 */ /* 0x002fca00078ec0ff */
[----:B------:R-:W-:-:S07]  /*dae0*/  VIADD R46, R14, 0x480 ;  /* 0x000004800e2e7836 */ /* 0x000fce0000000000 */
.L_x_296:
        /* <DEDUP_REMOVED lines=28> */
.L_x_293:
[----:B------:R-:W-:Y:S05]  /*dcb0*/  BSYNC.RECONVERGENT B0 ;  /* 0x0000000000007941 */ /* 0x000fea0003800200 */
.L_x_292:
        /* <DEDUP_REMOVED lines=41> */
.L_x_300:
[----:B------:R-:W-:Y:S05]  /*df50*/  BSYNC.RECONVERGENT B1 ;  /* 0x0000000000017941 */ /* 0x000fea0003800200 */
.L_x_299:
[----:B------:R-:W-:-:S04]  /*df60*/  ISETP.GE.U32.AND P0, PT, R4, 0x3, PT ;  /* 0x000000030400780c */ /* 0x000fc80003f06070 */
[----:B------:R-:W-:-:S13]  /*df70*/  ISETP.GE.U32.AND.EX P0, PT, R5, RZ, PT, P0 ;  /* 0x000000ff0500720c */ /* 0x000fda0003f06100 */
[----:B------:R-:W-:Y:S05]  /*df80*/  @!P0 BRA `(.L_x_298) ;  /* 0x0000000000808947 */ /* 0x000fea0003800000 */
[----:B-12345:R-:W1:Y:S01]  /*df90*/  S2R R15, SR_CgaCtaId ;  /* 0x00000000000f7919 */ /* 0x03ee620000008800 */
[----:B------:R-:W-:-:S04]  /*dfa0*/  MOV R14, 0x400 ;  /* 0x00000400000e7802 */ /* 0x000fc80000000f00 */
[----:B-1----:R-:W-:-:S05]  /*dfb0*/  LEA R14, R15, R14, 0x18 ;  /* 0x0000000e0f0e7211 */ /* 0x002fca00078ec0ff */
[----:B------:R-:W-:-:S07]  /*dfc0*/  VIADD R46, R14, 0x4a0 ;  /* 0x000004a00e2e7836 */ /* 0x000fce0000000000 */
.L_x_301:
        /* <DEDUP_REMOVED lines=28> */
.L_x_298:
[----:B------:R-:W-:Y:S05]  /*e190*/  BSYNC.RECONVERGENT B0 ;  /* 0x0000000000007941 */ /* 0x000fea0003800200 */
.L_x_297:
        /* <DEDUP_REMOVED lines=41> */
.L_x_305:
[----:B------:R-:W-:Y:S05]  /*e430*/  BSYNC.RECONVERGENT B1 ;  /* 0x0000000000017941 */ /* 0x000fea0003800200 */
.L_x_304:
[----:B------:R-:W-:-:S04]  /*e440*/  ISETP.GE.U32.AND P0, PT, R4, 0x3, PT ;  /* 0x000000030400780c */ /* 0x000fc80003f06070 */
[----:B------:R-:W-:-:S13]  /*e450*/  ISETP.GE.U32.AND.EX P0, PT, R5, RZ, PT, P0 ;  /* 0x000000ff0500720c */ /* 0x000fda0003f06100 */
[----:B------:R-:W-:Y:S05]  /*e460*/  @!P0 BRA `(.L_x_303) ;  /* 0x0000000000808947 */ /* 0x000fea0003800000 */
[----:B-12345:R-:W1:Y:S01]  /*e470*/  S2R R15, SR_CgaCtaId ;  /* 0x00000000000f7919 */ /* 0x03ee620000008800 */
[----:B------:R-:W-:-:S04]  /*e480*/  MOV R14, 0x400 ;  /* 0x00000400000e7802 */ /* 0x000fc80000000f00 */
[----:B-1----:R-:W-:-:S05]  /*e490*/  LEA R14, R15, R14, 0x18 ;  /* 0x0000000e0f0e7211 */ /* 0x002fca00078ec0ff */
[----:B------:R-:W-:-:S07]  /*e4a0*/  VIADD R46, R14, 0x4c0 ;  /* 0x000004c00e2e7836 */ /* 0x000fce0000000000 */
.L_x_306:
        /* <DEDUP_REMOVED lines=28> */
.L_x_303:
[----:B------:R-:W-:Y:S05]  /*e670*/  BSYNC.RECONVERGENT B0 ;  /* 0x0000000000007941 */ /* 0x000fea0003800200 */
.L_x_302:
[----:B------:R-:W0:Y:S01]  /*e680*/  LDGDEPBAR ;  /* 0x00000000000079af */ /* 0x000e220000000000 */
[----:B------:R-:W-:Y:S01]  /*e690*/  BSSY.RECONVERGENT B0, `(.L_x_307) ;  /* 0x000004c000007945 */ /* 0x000fe20003800200 */
[----:B------:R-:W-:-:S03]  /*e6a0*/  VIADD R13, R43, UR4 ;  /* 0x000000042b0d7c36 */ /* 0x000fc60008000000 */
        /* <DEDUP_REMOVED lines=38> */
.L_x_310:
[----:B------:R-:W-:Y:S05]  /*e910*/  BSYNC.RECONVERGENT B1 ;  /* 0x0000000000017941 */ /* 0x000fea0003800200 */
.L_x_309:
[----:B------:R-:W-:-:S04]  /*e920*/  ISETP.GE.U32.AND P0, PT, R4, 0x3, PT ;  /* 0x000000030400780c */ /* 0x000fc80003f06070 */
[----:B------:R-:W-:-:S13]  /*e930*/  ISETP.GE.U32.AND.EX P0, PT, R5, RZ, PT, P0 ;  /* 0x000000ff0500720c */ /* 0x000fda0003f06100 */
[----:B------:R-:W-:Y:S05]  /*e940*/  @!P0 BRA `(.L_x_308) ;  /* 0x0000000000808947 */ /* 0x000fea0003800000 */
[----:B-12345:R-:W1:Y:S01]  /*e950*/  S2R R15, SR_CgaCtaId ;  /* 0x00000000000f7919 */ /* 0x03ee620000008800 */
[----:B------:R-:W-:-:S04]  /*e960*/  MOV R14, 0x400 ;  /* 0x00000400000e7802 */ /* 0x000fc80000000f00 */
[----:B-1----:R-:W-:-:S05]  /*e970*/  LEA R14, R15, R14, 0x18 ;  /* 0x0000000e0f0e7211 */ /* 0x002fca00078ec0ff */
[----:B------:R-:W-:-:S07]  /*e980*/  VIADD R46, R14, 0x4e0 ;  /* 0x000004e00e2e7836 */ /* 0x000fce0000000000 */
.L_x_311:
        /* <DEDUP_REMOVED lines=28> */
.L_x_308:
[----:B------:R-:W-:Y:S05]  /*eb50*/  BSYNC.RECONVERGENT B0 ;  /* 0x0000000000007941 */ /* 0x000fea0003800200 */
.L_x_307:
[----:B------:R-:W0:Y:S02]  /*eb60*/  LDGDEPBAR ;  /* 0x00000000000079af */ /* 0x000e240000000000 */
.L_x_231:
[----:B------:R-:W-:Y:S01]  /*eb70*/  LDS R47, [R33+0x500] ;  /* 0x00050000212f7984 */ /* 0x000fe20000000800 */
[----:B------:R-:W-:-:S03]  /*eb80*/  ISETP.GE.AND P0, PT, R40, R28, PT ;  /* 0x0000001c2800720c */ /* 0x000fc60003f06270 */
[----:B-12345:R-:W1:Y:S04]  /*eb90*/  LDS.128 R12, [R37+-0x200] ;  /* 0xfffe0000250c7984 */ /* 0x03ee680000000c00 */
        /* <DEDUP_REMOVED lines=8> */
[----:B------:R-:W-:Y:S01]  /*ec20*/  BAR.SYNC.DEFER_BLOCKING 0x0 ;  /* 0x0000000000007b1d */ /* 0x000fe20000010000 */
[----:B-1----:R-:W-:-:S04]  /*ec30*/  FFMA R12, R12, R47, R41 ;  /* 0x0000002f0c0c7223 */ /* 0x002fc80000000029 */
[----:B--2---:R-:W-:-:S04]  /*ec40*/  FFMA R13, R13, R48, R12 ;  /* 0x000000300d0d7223 */ /* 0x004fc8000000000c */
[----:B---3--:R-:W-:-:S04]  /*ec50*/  FFMA R14, R14, R49, R13 ;  /* 0x000000310e0e7223 */ /* 0x008fc8000000000d */
[----:B----4-:R-:W-:-:S04]  /*ec60*/  FFMA R15, R15, R50, R14 ;  /* 0x000000320f0f7223 */ /* 0x010fc8000000000e */
[----:B-----5:R-:W-:Y:S01]  /*ec70*/  FFMA R16, R16, R45, R15 ;  /* 0x0000002d10107223 */ /* 0x020fe2000000000f */
[----:B------:R-:W-:-:S04]  /*ec80*/  DEPBAR.LE SB0, 0x2 ;  /* 0x000080800000791a */ /* 0x000fc80000000000 */
[----:B------:R-:W-:-:S04]  /*ec90*/  FFMA R17, R17, R46, R16 ;  /* 0x0000002e11117223 */ /* 0x000fc80000000010 */
[----:B------:R-:W-:-:S04]  /*eca0*/  FFMA R18, R18, R43, R17 ;  /* 0x0000002b12127223 */ /* 0x000fc80000000011 */
[----:B------:R-:W-:Y:S01]  /*ecb0*/  FFMA R41, R19, R44, R18 ;  /* 0x0000002c13297223 */ /* 0x000fe20000000012 */
[----:B------:R-:W-:Y:S06]  /*ecc0*/  BAR.SYNC.DEFER_BLOCKING 0x0 ;  /* 0x0000000000007b1d */ /* 0x000fec0000010000 */
[----:B------:R-:W-:Y:S05]  /*ecd0*/  @P0 BRA `(.L_x_312) ;  /* 0x0000004c008c0947 */ /* 0x000fea0003800000 */
[----:B------:R-:W-:Y:S01]  /*ece0*/  ISETP.GT.U32.AND P1, PT, R2, 0x7, PT ;  /* 0x000000070200780c */ /* 0x000fe20003f24070 */
[----:B------:R-:W-:Y:S01]  /*ecf0*/  BSSY.RECONVERGENT B0, `(.L_x_313) ;  /* 0x000004d000007945 */ /* 0x000fe20003800200 */
[----:B------:R-:W-:-:S11]  /*ed00*/  LEA R43, R40, 0x28, 0x3 ;  /* 0x00000028282b7811 */ /* 0x000fd600078e18ff */
        /* <DEDUP_REMOVED lines=39> */
.L_x_316:
[----:B------:R-:W-:Y:S05]  /*ef80*/  BSYNC.RECONVERGENT B1 ;  /* 0x0000000000017941 */ /* 0x000fea0003800200 */
.L_x_315:
[----:B------:R-:W-:-:S04]  /*ef90*/  ISETP.GE.U32.AND P0, PT, R4, 0x3, PT ;  /* 0x000000030400780c */ /* 0x000fc80003f06070 */
[----:B------:R-:W-:-:S13]  /*efa0*/  ISETP.GE.U32.AND.EX P0, PT, R5, RZ, PT, P0 ;  /* 0x000000ff0500720c */ /* 0x000fda0003f06100 */
[----:B------:R-:W-:Y:S05]  /*efb0*/  @!P0 BRA `(.L_x_314) ;  /* 0x0000000000808947 */ /* 0x000fea0003800000 */
[----:B-1----:R-:W1:Y:S01]  /*efc0*/  S2R R15, SR_CgaCtaId ;  /* 0x00000000000f7919 */ /* 0x002e620000008800 */
[----:B------:R-:W-:-:S04]  /*efd0*/  MOV R14, 0x400 ;  /* 0x00000400000e7802 */ /* 0x000fc80000000f00 */
[----:B-1----:R-:W-:-:S05]  /*efe0*/  LEA R14, R15, R14, 0x18 ;  /* 0x0000000e0f0e7211 */ /* 0x002fca00078ec0ff */
[----:B------:R-:W-:-:S07]  /*eff0*/  VIADD R46, R14, 0x100 ;  /* 0x000001000e2e7836 */ /* 0x000fce0000000000 */
.L_x_317:
        /* <DEDUP_REMOVED lines=28> */
.L_x_314:
[----:B------:R-:W-:Y:S05]  /*f1c0*/  BSYNC.RECONVERGENT B0 ;  /* 0x0000000000007941 */ /* 0x000fea0003800200 */
.L_x_313:
        /* <DEDUP_REMOVED lines=41> */
.L_x_321:
[----:B------:R-:W-:Y:S05]  /*f460*/  BSYNC.RECONVERGENT B1 ;  /* 0x0000000000017941 */ /* 0x000fea0003800200 */
.L_x_320:
[----:B------:R-:W-:-:S04]  /*f470*/  ISETP.GE.U32.AND P0, PT, R4, 0x3, PT ;  /* 0x000000030400780c */ /* 0x000fc80003f06070 */
[----:B------:R-:W-:-:S13]  /*f480*/  ISETP.GE.U32.AND.EX P0, PT, R5, RZ, PT, P0 ;  /* 0x000000ff0500720c */ /* 0x000fda0003f06100 */
[----:B------:R-:W-:Y:S05]  /*f490*/  @!P0 BRA `(.L_x_319) ;  /* 0x0000000000808947 */ /* 0x000fea0003800000 */
[----:B-12---:R-:W1:Y:S01]  /*f4a0*/  S2R R15, SR_CgaCtaId ;  /* 0x00000000000f7919 */ /* 0x006e620000008800 */
[----:B------:R-:W-:-:S04]  /*f4b0*/  MOV R14, 0x400 ;  /* 0x00000400000e7802 */ /* 0x000fc80000000f00 */
[----:B-1----:R-:W-:-:S05]  /*f4c0*/  LEA R14, R15, R14, 0x18 ;  /* 0x0000000e0f0e7211 */ /* 0x002fca00078ec0ff */
[----:B------:R-:W-:-:S07]  /*f4d0*/  VIADD R46, R14, 0x120 ;  /* 0x000001200e2e7836 */ /* 0x000fce0000000000 */
.L_x_322:
        /* <DEDUP_REMOVED lines=28> */
.L_x_319:
[----:B------:R-:W-:Y:S05]  /*f6a0*/  BSYNC.RECONVERGENT B0 ;  /* 0x0000000000007941 */ /* 0x000fea0003800200 */
.L_x_318:
        /* <DEDUP_REMOVED lines=41> */
.L_x_326:
[----:B------:R-:W-:Y:S05]  /*f940*/  BSYNC.RECONVERGENT B1 ;  /* 0x0000000000017941 */ /* 0x000fea0003800200 */
.L_x_325:
[----:B------:R-:W-:-:S04]  /*f950*/  ISETP.GE.U32.AND P0, PT, R4, 0x3, PT ;  /* 0x000000030400780c */ /* 0x000fc80003f06070 */
[----:B------:R-:W-:-:S13]  /*f960*/  ISETP.GE.U32.AND.EX P0, PT, R5, RZ, PT, P0 ;  /* 0x000000ff0500720c */ /* 0x000fda0003f06100 */
[----:B------:R-:W-:Y:S05]  /*f970*/  @!P0 BRA `(.L_x_324) ;  /* 0x0000000000808947 */ /* 0x000fea0003800000 */
[----:B-123--:R-:W1:Y:S01]  /*f980*/  S2R R15, SR_CgaCtaId ;  /* 0x00000000000f7919 */ /* 0x00ee620000008800 */
[----:B------:R-:W-:-:S04]  /*f990*/  MOV R14, 0x400 ;  /* 0x00000400000e7802 */ /* 0x000fc80000000f00 */
[----:B-1----:R-:W-:-:S05]  /*f9a0*/  LEA R14, R15, R14, 0x18 ;  /* 0x0000000e0f0e7211 */ /* 0x002fca00078ec0ff */
[----:B------:R-:W-:-:S07]  /*f9b0*/  VIADD R46, R14, 0x140 ;  /* 0x000001400e2e7836 */ /* 0x000fce0000000000 */
.L_x_327:
        /* <DEDUP_REMOVED lines=28> */
.L_x_324:
[----:B------:R-:W-:Y:S05]  /*fb80*/  BSYNC.RECONVERGENT B0 ;  /* 0x0000000000007941 */ /* 0x000fea0003800200 */
.L_x_323:
        /* <DEDUP_REMOVED lines=41> */
.L_x_331:
[----:B------:R-:W-:Y:S05]  /*fe20*/  BSYNC.RECONVERGENT B1 ;  /* 0x0000000000017941 */ /* 0x000fea0003800200 */
.L_x_330:
[----:B------:R-:W-:-:S04]  /*fe30*/  ISETP.GE.U32.AND P0, PT, R4, 0x3, PT ;  /* 0x000000030400780c */ /* 0x000fc80003f06070 */
[----:B------:R-:W-:-:S13]  /*fe40*/  ISETP.GE.U32.AND.EX P0, PT, R5, RZ, PT, P0 ;  /* 0x000000ff0500720c */ /* 0x000fda0003f06100 */
[----:B------:R-:W-:Y:S05]  /*fe50*/  @!P0 BRA `(.L_x_329) ;  /* 0x0000000000808947 */ /* 0x000fea0003800000 */
[----:B-1234-:R-:W1:Y:S01]  /*fe60*/  S2R R15, SR_CgaCtaId ;  /* 0x00000000000f7919 */ /* 0x01ee620000008800 */
[----:B------:R-:W-:-:S04]  /*fe70*/  MOV R14, 0x400 ;  /* 0x00000400000e7802 */ /* 0x000fc80000000f00 */
[----:B-1----:R-:W-:-:S05]  /*fe80*/  LEA R14, R15, R14, 0x18 ;  /* 0x0000000e0f0e7211 */ /* 0x002fca00078ec0ff */
[----:B------:R-:W-:-:S07]  /*fe90*/  VIADD R46, R14, 0x160 ;  /* 0x000001600e2e7836 */ /* 0x000fce0000000000 */
.L_x_332:
        /* <DEDUP_REMOVED lines=28> */
.L_x_329:
[----:B------:R-:W-:Y:S05]  /*10060*/  BSYNC.RECONVERGENT B0 ;  /* 0x0000000000007941 */ /* 0x000fea0003800200 */
.L_x_328:
        /* <DEDUP_REMOVED lines=41> */
.L_x_336:
[----:B------:R-:W-:Y:S05]  /*10300*/  BSYNC.RECONVERGENT B1 ;  /* 0x0000000000017941 */ /* 0x000fea0003800200 */
.L_x_335:
[----:B------:R-:W-:-:S04]  /*10310*/  ISETP.GE.U32.AND P0, PT, R4, 0x3, PT ;  /* 0x000000030400780c */ /* 0x000fc80003f06070 */
[----:B------:R-:W-:-:S13]  /*10320*/  ISETP.GE.U32.AND.EX P0, PT, R5, RZ, PT, P0 ;  /* 0x000000ff0500720c */ /* 0x000fda0003f06100 */
[----:B------:R-:W-:Y:S05]  /*10330*/  @!P0 BRA `(.L_x_334) ;  /* 0x0000000000808947 */ /* 0x000fea0003800000 */
[----:B-12345:R-:W1:Y:S01]  /*10340*/  S2R R15, SR_CgaCtaId ;  /* 0x00000000000f7919 */ /* 0x03ee620000008800 */
[----:B------:R-:W-:-:S04]  /*10350*/  MOV R14, 0x400 ;  /* 0x00000400000e7802 */ /* 0x000fc80000000f00 */
[----:B-1----:R-:W-:-:S05]  /*10360*/  LEA R14, R15, R14, 0x18 ;  /* 0x0000000e0f0e7211 */ /* 0x002fca00078ec0ff */
[----:B------:R-:W-:-:S07]  /*10370*/  VIADD R46, R14, 0x180 ;  /* 0x000001800e2e7836 */ /* 0x000fce0000000000 */
.L_x_337:
        /* <DEDUP_REMOVED lines=28> */
.L_x_334:
[----:B------:R-:W-:Y:S05]  /*10540*/  BSYNC.RECONVERGENT B0 ;  /* 0x0000000000007941 */ /* 0x000fea0003800200 */
.L_x_333:
        /* <DEDUP_REMOVED lines=41> */
.L_x_341:
[----:B------:R-:W-:Y:S05]  /*107e0*/  BSYNC.RECONVERGENT B1 ;  /* 0x0000000000017941 */ /* 0x000fea0003800200 */
.L_x_340:
[----:B------:R-:W-:-:S04]  /*107f0*/  ISETP.GE.U32.AND P0, PT, R4, 0x3, PT ;  /* 0x000000030400780c */ /* 0x000fc80003f06070 */
[----:B------:R-:W-:-:S13]  /*10800*/  ISETP.GE.U32.AND.EX P0, PT, R5, RZ, PT, P0 ;  /* 0x000000ff0500720c */ /* 0x000fda0003f06100 */
[----:B------:R-:W-:Y:S05]  /*10810*/  @!P0 BRA `(.L_x_339) ;  /* 0x0000000000808947 */ /* 0x000fea0003800000 */
[----:B-12345:R-:W1:Y:S01]  /*10820*/  S2R R15, SR_CgaCtaId ;  /* 0x00000000000f7919 */ /* 0x03ee620000008800 */
[----:B------:R-:W-:-:S04]  /*10830*/  MOV R14, 0x400 ;  /* 0x00000400000e7802 */ /* 0x000fc80000000f00 */
[----:B-1----:R-:W-:-:S05]  /*10840*/  LEA R14, R15, R14, 0x18 ;  /* 0x0000000e0f0e7211 */ /* 0x002fca00078ec0ff */
[----:B------:R-:W-:-:S07]  /*10850*/  VIADD R46, R14, 0x1a0 ;  /* 0x000001a00e2e7836 */ /* 0x000fce0000000000 */
.L_x_342:
        /* <DEDUP_REMOVED lines=28> */
.L_x_339:
[----:B------:R-:W-:Y:S05]  /*10a20*/  BSYNC.RECONVERGENT B0 ;  /* 0x0000000000007941 */ /* 0x000fea0003800200 */
.L_x_338:
        /* <DEDUP_REMOVED lines=41> */
.L_x_346:
[----:B------:R-:W-:Y:S05]  /*10cc0*/  BSYNC.RECONVERGENT B1 ;  /* 0x0000000000017941 */ /* 0x000fea0003800200 */
.L_x_345:
[----:B------:R-:W-:-:S04]  /*10cd0*/  ISETP.GE.U32.AND P0, PT, R4, 0x3, PT ;  /* 0x000000030400780c */ /* 0x000fc80003f06070 */
[----:B------:R-:W-:-:S13]  /*10ce0*/  ISETP.GE.U32.AND.EX P0, PT, R5, RZ, PT, P0 ;  /* 0x000000ff0500720c */ /* 0x000fda0003f06100 */
[----:B------:R-:W-:Y:S05]  /*10cf0*/  @!P0 BRA `(.L_x_344) ;  /* 0x0000000000808947 */ /* 0x000fea0003800000 */
[----:B-12345:R-:W1:Y:S01]  /*10d00*/  S2R R15, SR_CgaCtaId ;  /* 0x00000000000f7919 */ /* 0x03ee620000008800 */
[----:B------:R-:W-:-:S04]  /*10d10*/  MOV R14, 0x400 ;  /* 0x00000400000e7802 */ /* 0x000fc80000000f00 */
[----:B-1----:R-:W-:-:S05]  /*10d20*/  LEA R14, R15, R14, 0x18 ;  /* 0x0000000e0f0e7211 */ /* 0x002fca00078ec0ff */
[----:B------:R-:W-:-:S07]  /*10d30*/  VIADD R46, R14, 0x1c0 ;  /* 0x000001c00e2e7836 */ /* 0x000fce0000000000 */
.L_x_347:
        /* <DEDUP_REMOVED lines=28> */
.L_x_344:
[----:B------:R-:W-:Y:S05]  /*10f00*/  BSYNC.RECONVERGENT B0 ;  /* 0x0000000000007941 */ /* 0x000fea0003800200 */
.L_x_343:
        /* <DEDUP_REMOVED lines=41> */
.L_x_351:
[----:B------:R-:W-:Y:S05]  /*111a0*/  BSYNC.RECONVERGENT B1 ;  /* 0x0000000000017941 */ /* 0x000fea0003800200 */
.L_x_350:
[----:B------:R-:W-:-:S04]  /*111b0*/  ISETP.GE.U32.AND P0, PT, R4, 0x3, PT ;  /* 0x000000030400780c */ /* 0x000fc80003f06070 */
[----:B------:R-:W-:-:S13]  /*111c0*/  ISETP.GE.U32.AND.EX P0, PT, R5, RZ, PT, P0 ;  /* 0x000000ff0500720c */ /* 0x000fda0003f06100 */
[----:B------:R-:W-:Y:S05]  /*111d0*/  @!P0 BRA `(.L_x_349) ;  /* 0x0000000000808947 */ /* 0x000fea0003800000 */
[----:B-12345:R-:W1:Y:S01]  /*111e0*/  S2R R15, SR_CgaCtaId ;  /* 0x00000000000f7919 */ /* 0x03ee620000008800 */
[----:B------:R-:W-:-:S04]  /*111f0*/  MOV R14, 0x400 ;  /* 0x00000400000e7802 */ /* 0x000fc80000000f00 */
[----:B-1----:R-:W-:-:S05]  /*11200*/  LEA R14, R15, R14, 0x18 ;  /* 0x0000000e0f0e7211 */ /* 0x002fca00078ec0ff */
[----:B------:R-:W-:-:S07]  /*11210*/  VIADD R46, R14, 0x1e0 ;  /* 0x000001e00e2e7836 */ /* 0x000fce0000000000 */
.L_x_352:
        /* <DEDUP_REMOVED lines=28> */
.L_x_349:
[----:B------:R-:W-:Y:S05]  /*113e0*/  BSYNC.RECONVERGENT B0 ;  /* 0x0000000000007941 */ /* 0x000fea0003800200 */
.L_x_348:
        /* <DEDUP_REMOVED lines=42> */
.L_x_356:
[----:B------:R-:W-:Y:S05]  /*11690*/  BSYNC.RECONVERGENT B1 ;  /* 0x0000000000017941 */ /* 0x000fea0003800200 */
.L_x_355:
[----:B------:R-:W-:-:S04]  /*116a0*/  ISETP.GE.U32.AND P0, PT, R4, 0x3, PT ;  /* 0x000000030400780c */ /* 0x000fc80003f06070 */
[----:B------:R-:W-:-:S13]  /*116b0*/  ISETP.GE.U32.AND.EX P0, PT, R5, RZ, PT, P0 ;  /* 0x000000ff0500720c */ /* 0x000fda0003f06100 */
[----:B------:R-:W-:Y:S05]  /*116c0*/  @!P0 BRA `(.L_x_354) ;  /* 0x0000000000808947 */ /* 0x000fea0003800000 */
[----:B-12345:R-:W1:Y:S01]  /*116d0*/  S2R R15, SR_CgaCtaId ;  /* 0x00000000000f7919 */ /* 0x03ee620000008800 */
[----:B------:R-:W-:-:S04]  /*116e0*/  MOV R14, 0x400 ;  /* 0x00000400000e7802 */ /* 0x000fc80000000f00 */
[----:B-1----:R-:W-:-:S05]  /*116f0*/  LEA R14, R15, R14, 0x18 ;  /* 0x0000000e0f0e7211 */ /* 0x002fca00078ec0ff */
[----:B------:R-:W-:-:S07]  /*11700*/  VIADD R46, R14, 0x500 ;  /* 0x000005000e2e7836 */ /* 0x000fce0000000000 */
.L_x_357:
        /* <DEDUP_REMOVED lines=28> */
.L_x_354:
[----:B------:R-:W-:Y:S05]  /*118d0*/  BSYNC.RECONVERGENT B0 ;  /* 0x0000000000007941 */ /* 0x000fea0003800200 */
.L_x_353:
        /* <DEDUP_REMOVED lines=41> */
.L_x_361:
[----:B------:R-:W-:Y:S05]  /*11b70*/  BSYNC.RECONVERGENT B1 ;  /* 0x0000000000017941 */ /* 0x000fea0003800200 */
.L_x_360:
[----:B------:R-:W-:-:S04]  /*11b80*/  ISETP.GE.U32.AND P0, PT, R4, 0x3, PT ;  /* 0x000000030400780c */ /* 0x000fc80003f06070 */
[----:B------:R-:W-:-:S13]  /*11b90*/  ISETP.GE.U32.AND.EX P0, PT, R5, RZ, PT, P0 ;  /* 0x000000ff0500720c */ /* 0x000fda0003f06100 */
[----:B------:R-:W-:Y:S05]  /*11ba0*/  @!P0 BRA `(.L_x_359) ;  /* 0x0000000000808947 */ /* 0x000fea0003800000 */
[----:B-12345:R-:W1:Y:S01]  /*11bb0*/  S2R R15, SR_CgaCtaId ;  /* 0x00000000000f7919 */ /* 0x03ee620000008800 */
[----:B------:R-:W-:-:S04]  /*11bc0*/  MOV R14, 0x400 ;  /* 0x00000400000e7802 */ /* 0x000fc80000000f00 */
[----:B-1----:R-:W-:-:S05]  /*11bd0*/  LEA R14, R15, R14, 0x18 ;  /* 0x0000000e0f0e7211 */ /* 0x002fca00078ec0ff */
[----:B------:R-:W-:-:S07]  /*11be0*/  VIADD R46, R14, 0x520 ;  /* 0x000005200e2e7836 */ /* 0x000fce0000000000 */
.L_x_362:
        /* <DEDUP_REMOVED lines=28> */
.L_x_359:
[----:B------:R-:W-:Y:S05]  /*11db0*/  BSYNC.RECONVERGENT B0 ;  /* 0x0000000000007941 */ /* 0x000fea0003800200 */
.L_x_358:
        /* <DEDUP_REMOVED lines=41> */
.L_x_366:
[----:B------:R-:W-:Y:S05]  /*12050*/  BSYNC.RECONVERGENT B1 ;  /* 0x0000000000017941 */ /* 0x000fea0003800200 */
.L_x_365:
[----:B------:R-:W-:-:S04]  /*12060*/  ISETP.GE.U32.AND P0, PT, R4, 0x3, PT ;  /* 0x000000030400780c */ /* 0x000fc80003f06070 */
[----:B------:R-:W-:-:S13]  /*12070*/  ISETP.GE.U32.AND.EX P0, PT, R5, RZ, PT, P0 ;  /* 0x000000ff0500720c */ /* 0x000fda0003f06100 */
[----:B------:R-:W-:Y:S05]  /*12080*/  @!P0 BRA `(.L_x_364) ;  /* 0x0000000000808947 */ /* 0x000fea0003800000 */
[----:B-12345:R-:W1:Y:S01]  /*12090*/  S2R R15, SR_CgaCtaId ;  /* 0x00000000000f7919 */ /* 0x03ee620000008800 */
[----:B------:R-:W-:-:S04]  /*120a0*/  MOV R14, 0x400 ;  /* 0x00000400000e7802 */ /* 0x000fc80000000f00 */
[----:B-1----:R-:W-:-:S05]  /*120b0*/  LEA R14, R15, R14, 0x18 ;  /* 0x0000000e0f0e7211 */ /* 0x002fca00078ec0ff */
[----:B------:R-:W-:-:S07]  /*120c0*/  VIADD R46, R14, 0x540 ;  /* 0x000005400e2e7836 */ /* 0x000fce0000000000 */
.L_x_367:
        /* <DEDUP_REMOVED lines=28> */
.L_x_364:
[----:B------:R-:W-:Y:S05]  /*12290*/  BSYNC.RECONVERGENT B0 ;  /* 0x0000000000007941 */ /* 0x000fea0003800200 */
.L_x_363:
        /* <DEDUP_REMOVED lines=41> */
.L_x_371:
[----:B------:R-:W-:Y:S05]  /*12530*/  BSYNC.RECONVERGENT B1 ;  /* 0x0000000000017941 */ /* 0x000fea0003800200 */
.L_x_370:
[----:B------:R-:W-:-:S04]  /*12540*/  ISETP.GE.U32.AND P0, PT, R4, 0x3, PT ;  /* 0x000000030400780c */ /* 0x000fc80003f06070 */
[----:B------:R-:W-:-:S13]  /*12550*/  ISETP.GE.U32.AND.EX P0, PT, R5, RZ, PT, P0 ;  /* 0x000000ff0500720c */ /* 0x000fda0003f06100 */
[----:B------:R-:W-:Y:S05]  /*12560*/  @!P0 BRA `(.L_x_369) ;  /* 0x0000000000808947 */ /* 0x000fea0003800000 */
[----:B-12345:R-:W1:Y:S01]  /*12570*/  S2R R15, SR_CgaCtaId ;  /* 0x00000000000f7919 */ /* 0x03ee620000008800 */
[----:B------:R-:W-:-:S04]  /*12580*/  MOV R14, 0x400 ;  /* 0x00000400000e7802 */ /* 0x000fc80000000f00 */
[----:B-1----:R-:W-:-:S05]  /*12590*/  LEA R14, R15, R14, 0x18 ;  /* 0x0000000e0f0e7211 */ /* 0x002fca00078ec0ff */
[----:B------:R-:W-:-:S07]  /*125a0*/  VIADD R46, R14, 0x560 ;  /* 0x000005600e2e7836 */ /* 0x000fce0000000000 */
.L_x_372:
        /* <DEDUP_REMOVED lines=28> */
.L_x_369:
[----:B------:R-:W-:Y:S05]  /*12770*/  BSYNC.RECONVERGENT B0 ;  /* 0x0000000000007941 */ /* 0x000fea0003800200 */
.L_x_368:
        /* <DEDUP_REMOVED lines=41> */
.L_x_376:
[----:B------:R-:W-:Y:S05]  /*12a10*/  BSYNC.RECONVERGENT B1 ;  /* 0x0000000000017941 */ /* 0x000fea0003800200 */
.L_x_375:
[----:B------:R-:W-:-:S04]  /*12a20*/  ISETP.GE.U32.AND P0, PT, R4, 0x3, PT ;  /* 0x000000030400780c */ /* 0x000fc80003f06070 */
[----:B------:R-:W-:-:S13]  /*12a30*/  ISETP.GE.U32.AND.EX P0, PT, R5, RZ, PT, P0 ;  /* 0x000000ff0500720c */ /* 0x000fda0003f06100 */
[----:B------:R-:W-:Y:S05]  /*12a40*/  @!P0 BRA `(.L_x_374) ;  /* 0x0000000000808947 */ /* 0x000fea0003800000 */
[----:B-12345:R-:W1:Y:S01]  /*12a50*/  S2R R15, SR_CgaCtaId ;  /* 0x00000000000f7919 */ /* 0x03ee620000008800 */
[----:B------:R-:W-:-:S04]  /*12a60*/  MOV R14, 0x400 ;  /* 0x00000400000e7802 */ /* 0x000fc80000000f00 */
[----:B-1----:R-:W-:-:S05]  /*12a70*/  LEA R14, R15, R14, 0x18 ;  /* 0x0000000e0f0e7211 */ /* 0x002fca00078ec0ff */
[----:B------:R-:W-:-:S07]  /*12a80*/  VIADD R46, R14, 0x580 ;  /* 0x000005800e2e7836 */ /* 0x000fce0000000000 */
.L_x_377:
        /* <DEDUP_REMOVED lines=28> */
.L_x_374:
[----:B------:R-:W-:Y:S05]  /*12c50*/  BSYNC.RECONVERGENT B0 ;  /* 0x0000000000007941 */ /* 0x000fea0003800200 */
.L_x_373:
        /* <DEDUP_REMOVED lines=41> */
.L_x_381:
[----:B------:R-:W-:Y:S05]  /*12ef0*/  BSYNC.RECONVERGENT B1 ;  /* 0x0000000000017941 */ /* 0x000fea0003800200 */
.L_x_380:
[----:B------:R-:W-:-:S04]  /*12f00*/  ISETP.GE.U32.AND P0, PT, R4, 0x3, PT ;  /* 0x000000030400780c */ /* 0x000fc80003f06070 */
[----:B------:R-:W-:-:S13]  /*12f10*/  ISETP.GE.U32.AND.EX P0, PT, R5, RZ, PT, P0 ;  /* 0x000000ff0500720c */ /* 0x000fda0003f06100 */
[----:B------:R-:W-:Y:S05]  /*12f20*/  @!P0 BRA `(.L_x_379) ;  /* 0x0000000000808947 */ /* 0x000fea0003800000 */
[----:B-12345:R-:W1:Y:S01]  /*12f30*/  S2R R15, SR_CgaCtaId ;  /* 0x00000000000f7919 */ /* 0x03ee620000008800 */
[----:B------:R-:W-:-:S04]  /*12f40*/  MOV R14, 0x400 ;  /* 0x00000400000e7802 */ /* 0x000fc80000000f00 */
[----:B-1----:R-:W-:-:S05]  /*12f50*/  LEA R14, R15, R14, 0x18 ;  /* 0x0000000e0f0e7211 */ /* 0x002fca00078ec0ff */
[----:B------:R-:W-:-:S07]  /*12f60*/  VIADD R46, R14, 0x5a0 ;  /* 0x000005a00e2e7836 */ /* 0x000fce0000000000 */
.L_x_382:
        /* <DEDUP_REMOVED lines=28> */
.L_x_379:
[----:B------:R-:W-:Y:S05]  /*13130*/  BSYNC.RECONVERGENT B0 ;  /* 0x0000000000007941 */ /* 0x000fea0003800200 */
.L_x_378:
        /* <DEDUP_REMOVED lines=41> */
.L_x_386:
[----:B------:R-:W-:Y:S05]  /*133d0*/  BSYNC.RECONVERGENT B1 ;  /* 0x0000000000017941 */ /* 0x000fea0003800200 */
.L_x_385:
[----:B------:R-:W-:-:S04]  /*133e0*/  ISETP.GE.U32.AND P0, PT, R4, 0x3, PT ;  /* 0x000000030400780c */ /* 0x000fc80003f06070 */
[----:B------:R-:W-:-:S13]  /*133f0*/  ISETP.GE.U32.AND.EX P0, PT, R5, RZ, PT, P0 ;  /* 0x000000ff0500720c */ /* 0x000fda0003f06100 */
[----:B------:R-:W-:Y:S05]  /*13400*/  @!P0 BRA `(.L_x_384) ;  /* 0x0000000000808947 */ /* 0x000fea0003800000 */
[----:B-12345:R-:W1:Y:S01]  /*13410*/  S2R R15, SR_CgaCtaId ;  /* 0x00000000000f7919 */ /* 0x03ee620000008800 */
[----:B------:R-:W-:-:S04]  /*13420*/  MOV R14, 0x400 ;  /* 0x00000400000e7802 */ /* 0x000fc80000000f00 */
[----:B-1----:R-:W-:-:S05]  /*13430*/  LEA R14, R15, R14, 0x18 ;  /* 0x0000000e0f0e7211 */ /* 0x002fca00078ec0ff */
[----:B------:R-:W-:-:S07]  /*13440*/  VIADD R46, R14, 0x5c0 ;  /* 0x000005c00e2e7836 */ /* 0x000fce0000000000 */
.L_x_387:
        /* <DEDUP_REMOVED lines=28> */
.L_x_384:
[----:B------:R-:W-:Y:S05]  /*13610*/  BSYNC.RECONVERGENT B0 ;  /* 0x0000000000007941 */ /* 0x000fea0003800200 */
.L_x_383:
        /* <DEDUP_REMOVED lines=41> */
.L_x_391:
[----:B------:R-:W-:Y:S05]  /*138b0*/  BSYNC.RECONVERGENT B1 ;  /* 0x0000000000017941 */ /* 0x000fea0003800200 */
.L_x_390:
[----:B------:R-:W-:-:S04]  /*138c0*/  ISETP.GE.U32.AND P0, PT, R4, 0x3, PT ;  /* 0x000000030400780c */ /* 0x000fc80003f06070 */
[----:B------:R-:W-:-:S13]  /*138d0*/  ISETP.GE.U32.AND.EX P0, PT, R5, RZ, PT, P0 ;  /* 0x000000ff0500720c */ /* 0x000fda0003f06100 */
[----:B------:R-:W-:Y:S05]  /*138e0*/  @!P0 BRA `(.L_x_389) ;  /* 0x0000000000808947 */ /* 0x000fea0003800000 */
[----:B-12345:R-:W1:Y:S01]  /*138f0*/  S2R R15, SR_CgaCtaId ;  /* 0x00000000000f7919 */ /* 0x03ee620000008800 */
[----:B------:R-:W-:-:S04]  /*13900*/  MOV R14, 0x400 ;  /* 0x00000400000e7802 */ /* 0x000fc80000000f00 */
[----:B-1----:R-:W-:-:S05]  /*13910*/  LEA R14, R15, R14, 0x18 ;  /* 0x0000000e0f0e7211 */ /* 0x002fca00078ec0ff */
[----:B------:R-:W-:-:S07]  /*13920*/  VIADD R46, R14, 0x5e0 ;  /* 0x000005e00e2e7836 */ /* 0x000fce0000000000 */
.L_x_392:
        /* <DEDUP_REMOVED lines=28> */
.L_x_389:
[----:B------:R-:W-:Y:S05]  /*13af0*/  BSYNC.RECONVERGENT B0 ;  /* 0x0000000000007941 */ /* 0x000fea0003800200 */
.L_x_388:
[----:B------:R-:W0:Y:S02]  /*13b00*/  LDGDEPBAR ;  /* 0x00000000000079af */ /* 0x000e240000000000 */
.L_x_312:
        /* <DEDUP_REMOVED lines=65> */
.L_x_397:
[----:B------:R-:W-:Y:S05]  /*13f20*/  BSYNC.RECONVERGENT B1 ;  /* 0x0000000000017941 */ /* 0x000fea0003800200 */
.L_x_396:
[----:B------:R-:W-:-:S04]  /*13f30*/  ISETP.GE.U32.AND P0, PT, R4, 0x3, PT ;  /* 0x000000030400780c */ /* 0x000fc80003f06070 */
[----:B------:R-:W-:-:S13]  /*13f40*/  ISETP.GE.U32.AND.EX P0, PT, R5, RZ, PT, P0 ;  /* 0x000000ff0500720c */ /* 0x000fda0003f06100 */
[----:B------:R-:W-:Y:S05]  /*13f50*/  @!P0 BRA `(.L_x_395) ;  /* 0x0000000000808947 */ /* 0x000fea0003800000 */
[----:B-1----:R-:W1:Y:S01]  /*13f60*/  S2R R15, SR_CgaCtaId ;  /* 0x00000000000f7919 */ /* 0x002e620000008800 */
[----:B------:R-:W-:-:S04]  /*13f70*/  MOV R14, 0x400 ;  /* 0x00000400000e7802 */ /* 0x000fc80000000f00 */
[----:B-1----:R-:W-:-:S05]  /*13f80*/  LEA R14, R15, R14, 0x18 ;  /* 0x0000000e0f0e7211 */ /* 0x002fca00078ec0ff */
[----:B------:R-:W-:-:S07]  /*13f90*/  VIADD R46, R14, 0x200 ;  /* 0x000002000e2e7836 */ /* 0x000fce0000000000 */
.L_x_398:
        /* <DEDUP_REMOVED lines=28> */
.L_x_395:
[----:B------:R-:W-:Y:S05]  /*14160*/  BSYNC.RECONVERGENT B0 ;  /* 0x0000000000007941 */ /* 0x000fea0003800200 */
.L_x_394:
        /* <DEDUP_REMOVED lines=41> */
.L_x_402:
[----:B------:R-:W-:Y:S05]  /*14400*/  BSYNC.RECONVERGENT B1 ;  /* 0x0000000000017941 */ /* 0x000fea0003800200 */
.L_x_401:
[----:B------:R-:W-:-:S04]  /*14410*/  ISETP.GE.U32.AND P0, PT, R4, 0x3, PT ;  /* 0x000000030400780c */ /* 0x000fc80003f06070 */
[----:B------:R-:W-:-:S13]  /*14420*/  ISETP.GE.U32.AND.EX P0, PT, R5, RZ, PT, P0 ;  /* 0x000000ff0500720c */ /* 0x000fda0003f06100 */
[----:B------:R-:W-:Y:S05]  /*14430*/  @!P0 BRA `(.L_x_400) ;  /* 0x0000000000808947 */ /* 0x000fea0003800000 */
[----:B-12---:R-:W1:Y:S01]  /*14440*/  S2R R15, SR_CgaCtaId ;  /* 0x00000000000f7919 */ /* 0x006e620000008800 */
[----:B------:R-:W-:-:S04]  /*14450*/  MOV R14, 0x400 ;  /* 0x00000400000e7802 */ /* 0x000fc80000000f00 */
[----:B-1----:R-:W-:-:S05]  /*14460*/  LEA R14, R15, R14, 0x18 ;  /* 0x0000000e0f0e7211 */ /* 0x002fca00078ec0ff */
[----:B------:R-:W-:-:S07]  /*14470*/  VIADD R46, R14, 0x220 ;  /* 0x000002200e2e7836 */ /* 0x000fce0000000000 */
.L_x_403:
        /* <DEDUP_REMOVED lines=27> */
[----:B---3--:R-:W-:Y:S05]  /*14630*/  @!P0 BRA `(.L_x_403) ;  /* 0xfffffffc00908947 */ /* 0x008fea000383ffff */
.L_x_400:
[----:B------:R-:W-:Y:S05]  /*14640*/  BSYNC.RECONVERGENT B0 ;  /* 0x0000000000007941 */ /* 0x000fea0003800200 */
.L_x_399:
        /* <DEDUP_REMOVED lines=41> */
.L_x_407:
[----:B------:R-:W-:Y:S05]  /*148e0*/  BSYNC.RECONVERGENT B1 ;  /* 0x0000000000017941 */ /* 0x000fea0003800200 */
.L_x_406:
[----:B------:R-:W-:-:S04]  /*148f0*/  ISETP.GE.U32.AND P0, PT, R4, 0x3, PT ;  /* 0x000000030400780c */ /* 0x000fc80003f06070 */
[----:B------:R-:W-:-:S13]  /*14900*/  ISETP.GE.U32.AND.EX P0, PT, R5, RZ, PT, P0 ;  /* 0x000000ff0500720c */ /* 0x000fda0003f06100 */
[----:B------:R-:W-:Y:S05]  /*14910*/  @!P0 BRA `(.L_x_405) ;  /* 0x0000000000808947 */ /* 0x000fea0003800000 */
[----:B-123--:R-:W1:Y:S01]  /*14920*/  S2R R15, SR_CgaCtaId ;  /* 0x00000000000f7919 */ /* 0x00ee620000008800 */
[----:B------:R-:W-:-:S04]  /*14930*/  MOV R14, 0x400 ;  /* 0x00000400000e7802 */ /* 0x000fc80000000f00 */
[----:B-1----:R-:W-:-:S05]  /*14940*/  LEA R14, R15, R14, 0x18 ;  /* 0x0000000e0f0e7211 */ /* 0x002fca00078ec0ff */
[----:B------:R-:W-:-:S07]  /*14950*/  VIADD R46, R14, 0x240 ;  /* 0x000002400e2e7836 */ /* 0x000fce0000000000 */
.L_x_408:
        /* <DEDUP_REMOVED lines=27> */
[----:B----4-:R-:W-:Y:S05]  /*14b10*/  @!P0 BRA `(.L_x_408) ;  /* 0xfffffffc00908947 */ /* 0x010fea000383ffff */
.L_x_405:
[----:B------:R-:W-:Y:S05]  /*14b20*/  BSYNC.RECONVERGENT B0 ;  /* 0x0000000000007941 */ /* 0x000fea0003800200 */
.L_x_404:
        /* <DEDUP_REMOVED lines=41> */
.L_x_412:
[----:B------:R-:W-:Y:S05]  /*14dc0*/  BSYNC.RECONVERGENT B1 ;  /* 0x0000000000017941 */ /* 0x000fea0003800200 */
.L_x_411:
[----:B------:R-:W-:-:S04]  /*14dd0*/  ISETP.GE.U32.AND P0, PT, R4, 0x3, PT ;  /* 0x000000030400780c */ /* 0x000fc80003f06070 */
[----:B------:R-:W-:-:S13]  /*14de0*/  ISETP.GE.U32.AND.EX P0, PT, R5, RZ, PT, P0 ;  /* 0x000000ff0500720c */ /* 0x000fda0003f06100 */
[----:B------:R-:W-:Y:S05]  /*14df0*/  @!P0 BRA `(.L_x_410) ;  /* 0x0000000000808947 */ /* 0x000fea0003800000 */
[----:B-1234-:R-:W1:Y:S01]  /*14e00*/  S2R R15, SR_CgaCtaId ;  /* 0x00000000000f7919 */ /* 0x01ee620000008800 */
[----:B------:R-:W-:-:S04]  /*14e10*/  MOV R14, 0x400 ;  /* 0x00000400000e7802 */ /* 0x000fc80000000f00 */
[----:B-1----:R-:W-:-:S05]  /*14e20*/  LEA R14, R15, R14, 0x18 ;  /* 0x0000000e0f0e7211 */ /* 0x002fca00078ec0ff */
[----:B------:R-:W-:-:S07]  /*14e30*/  VIADD R46, R14, 0x260 ;  /* 0x000002600e2e7836 */ /* 0x000fce0000000000 */
.L_x_413:
        /* <DEDUP_REMOVED lines=27> */
[----:B-----5:R-:W-:Y:S05]  /*14ff0*/  @!P0 BRA `(.L_x_413) ;  /* 0xfffffffc00908947 */ /* 0x020fea000383ffff */
.L_x_410:
[----:B------:R-:W-:Y:S05]  /*15000*/  BSYNC.RECONVERGENT B0 ;  /* 0x0000000000007941 */ /* 0x000fea0003800200 */
.L_x_409:
        /* <DEDUP_REMOVED lines=41> */
.L_x_417:
[----:B------:R-:W-:Y:S05]  /*152a0*/  BSYNC.RECONVERGENT B1 ;  /* 0x0000000000017941 */ /* 0x000fea0003800200 */
.L_x_416:
[----:B------:R-:W-:-:S04]  /*152b0*/  ISETP.GE.U32.AND P0, PT, R4, 0x3, PT ;  /* 0x000000030400780c */ /* 0x000fc80003f06070 */
[----:B------:R-:W-:-:S13]  /*152c0*/  ISETP.GE.U32.AND.EX P0, PT, R5, RZ, PT, P0 ;  /* 0x000000ff0500720c */ /* 0x000fda0003f06100 */
[----:B------:R-:W-:Y:S05]  /*152d0*/  @!P0 BRA `(.L_x_415) ;  /* 0x0000000000808947 */ /* 0x000fea0003800000 */
[----:B-12345:R-:W1:Y:S01]  /*152e0*/  S2R R15, SR_CgaCtaId ;  /* 0x00000000000f7919 */ /* 0x03ee620000008800 */
[----:B------:R-:W-:-:S04]  /*152f0*/  MOV R14, 0x400 ;  /* 0x00000400000e7802 */ /* 0x000fc80000000f00 */
[----:B-1----:R-:W-:-:S05]  /*15300*/  LEA R14, R15, R14, 0x18 ;  /* 0x0000000e0f0e7211 */ /* 0x002fca00078ec0ff */
[----:B------:R-:W-:-:S07]  /*15310*/  VIADD R46, R14, 0x280 ;  /* 0x000002800e2e7836 */ /* 0x000fce0000000000 */
.L_x_418:
        /* <DEDUP_REMOVED lines=28> */
.L_x_415:
[----:B------:R-:W-:Y:S05]  /*154e0*/  BSYNC.RECONVERGENT B0 ;  /* 0x0000000000007941 */ /* 0x000fea0003800200 */
.L_x_414:
        /* <DEDUP_REMOVED lines=41> */
.L_x_422:
[----:B------:R-:W-:Y:S05]  /*15780*/  BSYNC.RECONVERGENT B1 ;  /* 0x0000000000017941 */ /* 0x000fea0003800200 */
.L_x_421:
[----:B------:R-:W-:-:S04]  /*15790*/  ISETP.GE.U32.AND P0, PT, R4, 0x3, PT ;  /* 0x000000030400780c */ /* 0x000fc80003f06070 */
[----:B------:R-:W-:-:S13]  /*157a0*/  ISETP.GE.U32.AND.EX P0, PT, R5, RZ, PT, P0 ;  /* 0x000000ff0500720c */ /* 0x000fda0003f06100 */
[----:B------:R-:W-:Y:S05]  /*157b0*/  @!P0 BRA `(.L_x_420) ;  /* 0x0000000000808947 */ /* 0x000fea0003800000 */
[----:B-12345:R-:W1:Y:S01]  /*157c0*/  S2R R15, SR_CgaCtaId ;  /* 0x00000000000f7919 */ /* 0x03ee620000008800 */
[----:B------:R-:W-:-:S04]  /*157d0*/  MOV R14, 0x400 ;  /* 0x00000400000e7802 */ /* 0x000fc80000000f00 */
[----:B-1----:R-:W-:-:S05]  /*157e0*/  LEA R14, R15, R14, 0x18 ;  /* 0x0000000e0f0e7211 */ /* 0x002fca00078ec0ff */
[----:B------:R-:W-:-:S07]  /*157f0*/  VIADD R46, R14, 0x2a0 ;  /* 0x000002a00e2e7836 */ /* 0x000fce0000000000 */
.L_x_423:
        /* <DEDUP_REMOVED lines=28> */
.L_x_420:
[----:B------:R-:W-:Y:S05]  /*159c0*/  BSYNC.RECONVERGENT B0 ;  /* 0x0000000000007941 */ /* 0x000fea0003800200 */
.L_x_419:
        /* <DEDUP_REMOVED lines=41> */
.L_x_427:
[----:B------:R-:W-:Y:S05]  /*15c60*/  BSYNC.RECONVERGENT B1 ;  /* 0x0000000000017941 */ /* 0x000fea0003800200 */
.L_x_426:
[----:B------:R-:W-:-:S04]  /*15c70*/  ISETP.GE.U32.AND P0, PT, R4, 0x3, PT ;  /* 0x000000030400780c */ /* 0x000fc80003f06070 */
[----:B------:R-:W-:-:S13]  /*15c80*/  ISETP.GE.U32.AND.EX P0, PT, R5, RZ, PT, P0 ;  /* 0x000000ff0500720c */ /* 0x000fda0003f06100 */
[----:B------:R-:W-:Y:S05]  /*15c90*/  @!P0 BRA `(.L_x_425) ;  /* 0x0000000000808947 */ /* 0x000fea0003800000 */
[----:B-12345:R-:W1:Y:S01]  /*15ca0*/  S2R R15, SR_CgaCtaId ;  /* 0x00000000000f7919 */ /* 0x03ee620000008800 */
[----:B------:R-:W-:-:S04]  /*15cb0*/  MOV R14, 0x400 ;  /* 0x00000400000e7802 */ /* 0x000fc80000000f00 */
[----:B-1----:R-:W-:-:S05]  /*15cc0*/  LEA R14, R15, R14, 0x18 ;  /* 0x0000000e0f0e7211 */ /* 0x002fca00078ec0ff */
[----:B------:R-:W-:-:S07]  /*15cd0*/  VIADD R46, R14, 0x2c0 ;  /* 0x000002c00e2e7836 */ /* 0x000fce0000000000 */
.L_x_428:
        /* <DEDUP_REMOVED lines=28> */
.L_x_425:
[----:B------:R-:W-:Y:S05]  /*15ea0*/  BSYNC.RECONVERGENT B0 ;  /* 0x0000000000007941 */ /* 0x000fea0003800200 */
.L_x_424:
        /* <DEDUP_REMOVED lines=41> */
.L_x_432:
[----:B------:R-:W-:Y:S05]  /*16140*/  BSYNC.RECONVERGENT B1 ;  /* 0x0000000000017941 */ /* 0x000fea0003800200 */
.L_x_431:
[----:B------:R-:W-:-:S04]  /*16150*/  ISETP.GE.U32.AND P0, PT, R4, 0x3, PT ;  /* 0x000000030400780c */ /* 0x000fc80003f06070 */
[----:B------:R-:W-:-:S13]  /*16160*/  ISETP.GE.U32.AND.EX P0, PT, R5, RZ, PT, P0 ;  /* 0x000000ff0500720c */ /* 0x000fda0003f06100 */
[----:B------:R-:W-:Y:S05]  /*16170*/  @!P0 BRA `(.L_x_430) ;  /* 0x0000000000808947 */ /* 0x000fea0003800000 */
[----:B-12345:R-:W1:Y:S01]  /*16180*/  S2R R15, SR_CgaCtaId ;  /* 0x00000000000f7919 */ /* 0x03ee620000008800 */
[----:B------:R-:W-:-:S04]  /*16190*/  MOV R14, 0x400 ;  /* 0x00000400000e7802 */ /* 0x000fc80000000f00 */
[----:B-1----:R-:W-:-:S05]  /*161a0*/  LEA R14, R15, R14, 0x18 ;  /* 0x0000000e0f0e7211 */ /* 0x002fca00078ec0ff */
[----:B------:R-:W-:-:S07]  /*161b0*/  VIADD R46, R14, 0x2e0 ;  /* 0x000002e00e2e7836 */ /* 0x000fce0000000000 */
.L_x_433:
        /* <DEDUP_REMOVED lines=28> */
.L_x_430:
[----:B------:R-:W-:Y:S05]  /*16380*/  BSYNC.RECONVERGENT B0 ;  /* 0x0000000000007941 */ /* 0x000fea0003800200 */
.L_x_429:
        /* <DEDUP_REMOVED lines=42> */
.L_x_437:
[----:B------:R-:W-:Y:S05]  /*16630*/  BSYNC.RECONVERGENT B1 ;  /* 0x0000000000017941 */ /* 0x000fea0003800200 */
.L_x_436:
[----:B------:R-:W-:-:S04]  /*16640*/  ISETP.GE.U32.AND P0, PT, R4, 0x3, PT ;  /* 0x000000030400780c */ /* 0x000fc80003f06070 */
[----:B------:R-:W-:-:S13]  /*16650*/  ISETP.GE.U32.AND.EX P0, PT, R5, RZ, PT, P0 ;  /* 0x000000ff0500720c */ /* 0x000fda0003f06100 */
[----:B------:R-:W-:Y:S05]  /*16660*/  @!P0 BRA `(.L_x_435) ;  /* 0x0000000000808947 */ /* 0x000fea0003800000 */
[----:B-12345:R-:W1:Y:S01]  /*16670*/  S2R R15, SR_CgaCtaId ;  /* 0x00000000000f7919 */ /* 0x03ee620000008800 */
[----:B------:R-:W-:-:S04]  /*16680*/  MOV R14, 0x400 ;  /* 0x00000400000e7802 */ /* 0x000fc80000000f00 */
[----:B-1----:R-:W-:-:S05]  /*16690*/  LEA R14, R15, R14, 0x18 ;  /* 0x0000000e0f0e7211 */ /* 0x002fca00078ec0ff */
[----:B------:R-:W-:-:S07]  /*166a0*/  VIADD R44, R14, 0x600 ;  /* 0x000006000e2c7836 */ /* 0x000fce0000000000 */
.L_x_438:
        /* <DEDUP_REMOVED lines=28> */
.L_x_435:
[----:B------:R-:W-:Y:S05]  /*16870*/  BSYNC.RECONVERGENT B0 ;  /* 0x0000000000007941 */ /* 0x000fea0003800200 */
.L_x_434:
        /* <DEDUP_REMOVED lines=41> */
.L_x_442:
[----:B------:R-:W-:Y:S05]  /*16b10*/  BSYNC.RECONVERGENT B1 ;  /* 0x0000000000017941 */ /* 0x000fea0003800200 */
.L_x_441:
[----:B------:R-:W-:-:S04]  /*16b20*/  ISETP.GE.U32.AND P0, PT, R4, 0x3, PT ;  /* 0x000000030400780c */ /* 0x000fc80003f06070 */
[----:B------:R-:W-:-:S13]  /*16b30*/  ISETP.GE.U32.AND.EX P0, PT, R5, RZ, PT, P0 ;  /* 0x000000ff0500720c */ /* 0x000fda0003f06100 */
[----:B------:R-:W-:Y:S05]  /*16b40*/  @!P0 BRA `(.L_x_440) ;  /* 0x0000000000808947 */ /* 0x000fea0003800000 */
[----:B-12345:R-:W1:Y:S01]  /*16b50*/  S2R R15, SR_CgaCtaId ;  /* 0x00000000000f7919 */ /* 0x03ee620000008800 */
[----:B------:R-:W-:-:S04]  /*16b60*/  MOV R14, 0x400 ;  /* 0x00000400000e7802 */ /* 0x000fc80000000f00 */
[----:B-1----:R-:W-:-:S05]  /*16b70*/  LEA R14, R15, R14, 0x18 ;  /* 0x0000000e0f0e7211 */ /* 0x002fca00078ec0ff */
[----:B------:R-:W-:-:S07]  /*16b80*/  VIADD R44, R14, 0x620 ;  /* 0x000006200e2c7836 */ /* 0x000fce0000000000 */
.L_x_443:
        /* <DEDUP_REMOVED lines=28> */
.L_x_440:
[----:B------:R-:W-:Y:S05]  /*16d50*/  BSYNC.RECONVERGENT B0 ;  /* 0x0000000000007941 */ /* 0x000fea0003800200 */
.L_x_439:
        /* <DEDUP_REMOVED lines=41> */
.L_x_447:
[----:B------:R-:W-:Y:S05]  /*16ff0*/  BSYNC.RECONVERGENT B1 ;  /* 0x0000000000017941 */ /* 0x000fea0003800200 */
.L_x_446:
[----:B------:R-:W-:-:S04]  /*17000*/  ISETP.GE.U32.AND P0, PT, R4, 0x3, PT ;  /* 0x000000030400780c */ /* 0x000fc80003f06070 */
[----:B------:R-:W-:-:S13]  /*17010*/  ISETP.GE.U32.AND.EX P0, PT, R5, RZ, PT, P0 ;  /* 0x000000ff0500720c */ /* 0x000fda0003f06100 */
[----:B------:R-:W-:Y:S05]  /*17020*/  @!P0 BRA `(.L_x_445) ;  /* 0x0000000000808947 */ /* 0x000fea0003800000 */
[----:B-12345:R-:W1:Y:S01]  /*17030*/  S2R R15, SR_CgaCtaId ;  /* 0x00000000000f7919 */ /* 0x03ee620000008800 */
[----:B------:R-:W-:-:S04]  /*17040*/  MOV R14, 0x400 ;  /* 0x00000400000e7802 */ /* 0x000fc80000000f00 */
[----:B-1----:R-:W-:-:S05]  /*17050*/  LEA R14, R15, R14, 0x18 ;  /* 0x0000000e0f0e7211 */ /* 0x002fca00078ec0ff */
[----:B------:R-:W-:-:S07]  /*17060*/  VIADD R44, R14, 0x640 ;  /* 0x000006400e2c7836 */ /* 0x000fce0000000000 */
.L_x_448:
        /* <DEDUP_REMOVED lines=28> */
.L_x_445:
[----:B------:R-:W-:Y:S05]  /*17230*/  BSYNC.RECONVERGENT B0 ;  /* 0x0000000000007941 */ /* 0x000fea0003800200 */
.L_x_444:
        /* <DEDUP_REMOVED lines=41> */
.L_x_452:
[----:B------:R-:W-:Y:S05]  /*174d0*/  BSYNC.RECONVERGENT B1 ;  /* 0x0000000000017941 */ /* 0x000fea0003800200 */
.L_x_451:
[----:B------:R-:W-:-:S04]  /*174e0*/  ISETP.GE.U32.AND P0, PT, R4, 0x3, PT ;  /* 0x000000030400780c */ /* 0x000fc80003f06070 */
[----:B------:R-:W-:-:S13]  /*174f0*/  ISETP.GE.U32.AND.EX P0, PT, R5, RZ, PT, P0 ;  /* 0x000000ff0500720c */ /* 0x000fda0003f06100 */
[----:B------:R-:W-:Y:S05]  /*17500*/  @!P0 BRA `(.L_x_450) ;  /* 0x0000000000808947 */ /* 0x000fea0003800000 */
[----:B-12345:R-:W1:Y:S01]  /*17510*/  S2R R15, SR_CgaCtaId ;  /* 0x00000000000f7919 */ /* 0x03ee620000008800 */
[----:B------:R-:W-:-:S04]  /*17520*/  MOV R14, 0x400 ;  /* 0x00000400000e7802 */ /* 0x000fc80000000f00 */
[----:B-1----:R-:W-:-:S05]  /*17530*/  LEA R14, R15, R14, 0x18 ;  /* 0x0000000e0f0e7211 */ /* 0x002fca00078ec0ff */
[----:B------:R-:W-:-:S07]  /*17540*/  VIADD R44, R14, 0x660 ;  /* 0x000006600e2c7836 */ /* 0x000fce0000000000 */
.L_x_453:
        /* <DEDUP_REMOVED lines=28> */
.L_x_450:
[----:B------:R-:W-:Y:S05]  /*17710*/  BSYNC.RECONVERGENT B0 ;  /* 0x0000000000007941 */ /* 0x000fea0003800200 */
.L_x_449:
        /* <DEDUP_REMOVED lines=41> */
.L_x_457:
[----:B------:R-:W-:Y:S05]  /*179b0*/  BSYNC.RECONVERGENT B1 ;  /* 0x0000000000017941 */ /* 0x000fea0003800200 */
.L_x_456:
[----:B------:R-:W-:-:S04]  /*179c0*/  ISETP.GE.U32.AND P0, PT, R4, 0x3, PT ;  /* 0x000000030400780c */ /* 0x000fc80003f06070 */
[----:B------:R-:W-:-:S13]  /*179d0*/  ISETP.GE.U32.AND.EX P0, PT, R5, RZ, PT, P0 ;  /* 0x000000ff0500720c */ /* 0x000fda0003f06100 */
[----:B------:R-:W-:Y:S05]  /*179e0*/  @!P0 BRA `(.L_x_455) ;  /* 0x0000000000808947 */ /* 0x000fea0003800000 */
[----:B-12345:R-:W1:Y:S01]  /*179f0*/  S2R R15, SR_CgaCtaId ;  /* 0x00000000000f7919 */ /* 0x03ee620000008800 */
[----:B------:R-:W-:-:S04]  /*17a00*/  MOV R14, 0x400 ;  /* 0x00000400000e7802 */ /* 0x000fc80000000f00 */
[----:B-1----:R-:W-:-:S05]  /*17a10*/  LEA R14, R15, R14, 0x18 ;  /* 0x0000000e0f0e7211 */ /* 0x002fca00078ec0ff */
[----:B------:R-:W-:-:S07]  /*17a20*/  VIADD R44, R14, 0x680 ;  /* 0x000006800e2c7836 */ /* 0x000fce0000000000 */
.L_x_458:
        /* <DEDUP_REMOVED lines=28> */
.L_x_455:
[----:B------:R-:W-:Y:S05]  /*17bf0*/  BSYNC.RECONVERGENT B0 ;  /* 0x0000000000007941 */ /* 0x000fea0003800200 */
.L_x_454:
        /* <DEDUP_REMOVED lines=41> */
.L_x_462:
[----:B------:R-:W-:Y:S05]  /*17e90*/  BSYNC.RECONVERGENT B1 ;  /* 0x0000000000017941 */ /* 0x000fea0003800200 */
.L_x_461:
[----:B------:R-:W-:-:S04]  /*17ea0*/  ISETP.GE.U32.AND P0, PT, R4, 0x3, PT ;  /* 0x000000030400780c */ /* 0x000fc80003f06070 */
[----:B------:R-:W-:-:S13]  /*17eb0*/  ISETP.GE.U32.AND.EX P0, PT, R5, RZ, PT, P0 ;  /* 0x000000ff0500720c */ /* 0x000fda0003f06100 */
[----:B------:R-:W-:Y:S05]  /*17ec0*/  @!P0 BRA `(.L_x_460) ;  /* 0x0000000000808947 */ /* 0x000fea0003800000 */
[----:B-12345:R-:W1:Y:S01]  /*17ed0*/  S2R R15, SR_CgaCtaId ;  /* 0x00000000000f7919 */ /* 0x03ee620000008800 */
[----:B------:R-:W-:-:S04]  /*17ee0*/  MOV R14, 0x400 ;  /* 0x00000400000e7802 */ /* 0x000fc80000000f00 */
[----:B-1----:R-:W-:-:S05]  /*17ef0*/  LEA R14, R15, R14, 0x18 ;  /* 0x0000000e0f0e7211 */ /* 0x002fca00078ec0ff */
[----:B------:R-:W-:-:S07]  /*17f00*/  VIADD R44, R14, 0x6a0 ;  /* 0x000006a00e2c7836 */ /* 0x000fce0000000000 */
.L_x_463:
        /* <DEDUP_REMOVED lines=28> */
.L_x_460:
[----:B------:R-:W-:Y:S05]  /*180d0*/  BSYNC.RECONVERGENT B0 ;  /* 0x0000000000007941 */ /* 0x000fea0003800200 */
.L_x_459:
        /* <DEDUP_REMOVED lines=41> */
.L_x_467:
[----:B------:R-:W-:Y:S05]  /*18370*/  BSYNC.RECONVERGENT B1 ;  /* 0x0000000000017941 */ /* 0x000fea0003800200 */
.L_x_466:
[----:B------:R-:W-:-:S04]  /*18380*/  ISETP.GE.U32.AND P0, PT, R4, 0x3, PT ;  /* 0x000000030400780c */ /* 0x000fc80003f06070 */
[----:B------:R-:W-:-:S13]  /*18390*/  ISETP.GE.U32.AND.EX P0, PT, R5, RZ, PT, P0 ;  /* 0x000000ff0500720c */ /* 0x000fda0003f06100 */
[----:B------:R-:W-:Y:S05]  /*183a0*/  @!P0 BRA `(.L_x_465) ;  /* 0x0000000000808947 */ /* 0x000fea0003800000 */
[----:B-12345:R-:W1:Y:S01]  /*183b0*/  S2R R15, SR_CgaCtaId ;  /* 0x00000000000f7919 */ /* 0x03ee620000008800 */
[----:B------:R-:W-:-:S04]  /*183c0*/  MOV R14, 0x400 ;  /* 0x00000400000e7802 */ /* 0x000fc80000000f00 */
[----:B-1----:R-:W-:-:S05]  /*183d0*/  LEA R14, R15, R14, 0x18 ;  /* 0x0000000e0f0e7211 */ /* 0x002fca00078ec0ff */
[----:B------:R-:W-:-:S07]  /*183e0*/  VIADD R44, R14, 0x6c0 ;  /* 0x000006c00e2c7836 */ /* 0x000fce0000000000 */
.L_x_468:
        /* <DEDUP_REMOVED lines=28> */
.L_x_465:
[----:B------:R-:W-:Y:S05]  /*185b0*/  BSYNC.RECONVERGENT B0 ;  /* 0x0000000000007941 */ /* 0x000fea0003800200 */
.L_x_464:
        /* <DEDUP_REMOVED lines=41> */
.L_x_472:
[----:B------:R-:W-:Y:S05]  /*18850*/  BSYNC.RECONVERGENT B1 ;  /* 0x0000000000017941 */ /* 0x000fea0003800200 */
.L_x_471:
[----:B------:R-:W-:-:S04]  /*18860*/  ISETP.GE.U32.AND P0, PT, R4, 0x3, PT ;  /* 0x000000030400780c */ /* 0x000fc80003f06070 */
[----:B------:R-:W-:-:S13]  /*18870*/  ISETP.GE.U32.AND.EX P0, PT, R5, RZ, PT, P0 ;  /* 0x000000ff0500720c */ /* 0x000fda0003f06100 */
[----:B------:R-:W-:Y:S05]  /*18880*/  @!P0 BRA `(.L_x_470) ;  /* 0x0000000000808947 */ /* 0x000fea0003800000 */
[----:B-12345:R-:W1:Y:S01]  /*18890*/  S2R R15, SR_CgaCtaId ;  /* 0x00000000000f7919 */ /* 0x03ee620000008800 */
[----:B------:R-:W-:-:S04]  /*188a0*/  MOV R14, 0x400 ;  /* 0x00000400000e7802 */ /* 0x000fc80000000f00 */
[----:B-1----:R-:W-:-:S05]  /*188b0*/  LEA R14, R15, R14, 0x18 ;  /* 0x0000000e0f0e7211 */ /* 0x002fca00078ec0ff */
[----:B------:R-:W-:-:S07]  /*188c0*/  VIADD R44, R14, 0x6e0 ;  /* 0x000006e00e2c7836 */ /* 0x000fce0000000000 */
.L_x_473:
        /* <DEDUP_REMOVED lines=28> */
.L_x_470:
[----:B------:R-:W-:Y:S05]  /*18a90*/  BSYNC.RECONVERGENT B0 ;  /* 0x0000000000007941 */ /* 0x000fea0003800200 */
.L_x_469:
[----:B------:R-:W0:Y:S02]  /*18aa0*/  LDGDEPBAR ;  /* 0x00000000000079af */ /* 0x000e240000000000 */
.L_x_393:
[----:B------:R-:W-:Y:S01]  /*18ab0*/  LDS R45, [R33+0x700] ;  /* 0x00070000212d7984 */ /* 0x000fe20000000800 */
[----:B------:R-:W-:-:S03]  /*18ac0*/  ISETP.GE.AND P0, PT, R42, R27, PT ;  /* 0x0000001b2a00720c */ /* 0x000fc60003f06270 */
[----:B-12345:R-:W1:Y:S04]  /*18ad0*/  LDS.128 R12, [R37] ;  /* 0x00000000250c7984 */ /* 0x03ee680000000c00 */
[----:B------:R-:W2:Y:S04]  /*18ae0*/  LDS R46, [R33+0x720] ;  /* 0x00072000212e7984 */ /* 0x000ea80000000800 */
[----:B------:R-:W3:Y:S04]  /*18af0*/  LDS R47, [R33+0x740] ;  /* 0x00074000212f7984 */ /* 0x000ee80000000800 */
[----:B------:R-:W4:Y:S04]  /*18b00*/  LDS R48, [R33+0x760] ;  /* 0x0007600021307984 */ /* 0x000f280000000800 */
[----:B------:R-:W-:Y:S04]  /*18b10*/  LDS R49, [R33+0x780] ;  /* 0x0007800021317984 */ /* 0x000fe80000000800 */
[----:B------:R-:W5:Y:S04]  /*18b20*/  LDS.128 R16, [R37+0x10] ;  /* 0x0000100025107984 */ /* 0x000f680000000c00 */
        /* <DEDUP_REMOVED lines=11> */
[----:B------:R-:W-:Y:S01]  /*18be0*/  IMAD.MOV.U32 R40, RZ, RZ, R42 ;  /* 0x000000ffff287224 */ /* 0x000fe200078e002a */
[----:B------:R-:W-:Y:S06]  /*18bf0*/  BAR.SYNC.DEFER_BLOCKING 0x0 ;  /* 0x0000000000007b1d */ /* 0x000fec0000010000 */
[----:B------:R-:W-:Y:S05]  /*18c00*/  @!P0 BRA `(.L_x_474) ;  /* 0xfffffebc00fc8947 */ /* 0x000fea000383ffff */
.L_x_145:
[----:B------:R-:W1:Y:S01]  /*18c10*/  S2R R4, SR_TID.Y ;  /* 0x0000000000047919 */ /* 0x000e620000002200 */
[----:B------:R-:W2:Y:S01]  /*18c20*/  LDC.64 R6, c[0x0][0x398] ;  /* 0x0000e600ff067b82 */ /* 0x000ea20000000a00 */
[----:B------:R-:W3:Y:S01]  /*18c30*/  S2R R0, SR_TID.X ;  /* 0x0000000000007919 */ /* 0x000ee20000002100 */
[----:B-1----:R-:W-:Y:S02]  /*18c40*/  VIADD R4, R4, UR55 ;  /* 0x0000003704047c36 */ /* 0x002fe40008000000 */
[----:B---3--:R-:W-:-:S03]  /*18c50*/  VIADD R0, R0, UR54 ;  /* 0x0000003600007c36 */ /* 0x008fc60008000000 */
[----:B--2---:R-:W-:-:S04]  /*18c60*/  ISETP.GE.AND P0, PT, R4, R7, PT ;  /* 0x000000070400720c */ /* 0x004fc80003f06270 */
[----:B------:R-:W-:-:S13]  /*18c70*/  ISETP.GE.OR P0, PT, R0, R6, P0 ;  /* 0x000000060000720c */ /* 0x000fda0000706670 */
[----:B------:R-:W-:Y:S05]  /*18c80*/  @P0 EXIT ;  /* 0x000000000000094d */ /* 0x000fea0003800000 */
[----:B------:R-:W1:Y:S01]  /*18c90*/  LDC.64 R2, c[0x0][0x390] ;  /* 0x0000e400ff027b82 */ /* 0x000e620000000a00 */
[----:B------:R-:W-:-:S04]  /*18ca0*/  IMAD R5, R0, R7, R4 ;  /* 0x0000000700057224 */ /* 0x000fc800078e0204 */
[----:B-1----:R-:W-:-:S05]  /*18cb0*/  IMAD.WIDE R2, R5, 0x4, R2 ;  /* 0x0000000405027825 */ /* 0x002fca00078e0202 */
[----:B------:R-:W-:Y:S01]  /*18cc0*/  STG.E desc[UR36][R2.64], R41 ;  /* 0x0000002902007986 */ /* 0x000fe2000c101924 */
[----:B------:R-:W-:Y:S05]  /*18cd0*/  EXIT ;  /* 0x000000000000794d */ /* 0x000fea0003800000 */
.L_x_149:
[----:B------:R-:W-:Y:S02]  /*18ce0*/  IMAD.MOV.U32 R14, RZ, RZ, 0x0 ;  /* 0x00000000ff0e7424 */ /* 0x000fe400078e00ff */
[----:B------:R-:W-:Y:S02]  /*18cf0*/  IMAD.MOV.U32 R13, RZ, RZ, 0x0 ;  /* 0x00000000ff0d7424 */ /* 0x000fe400078e00ff */
[----:B------:R-:W-:-:S07]  /*18d00*/  IMAD.MOV.U32 R15, RZ, RZ, -0x1 ;  /* 0xffffffffff0f7424 */ /* 0x000fce00078e00ff */
[----:B------:R-:W-:Y:S05]  /*18d10*/  WARPSYNC.COLLECTIVE.ALL `(.L_x_475) ;  /* 0x0000000000147948 */ /* 0x000fea0003c00000 */
[----:B------:R-:W-:-:S04]  /*18d20*/  SHF.L.U32 R13, R13, 0x10, RZ ;  /* 0x000000100d0d7819 */ /* 0x000fc800000006ff */
[----:B------:R-:W-:-:S05]  /*18d30*/  LOP3.LUT R13, R13, 0xf, R14, 0xf8, !PT ;  /* 0x0000000f0d0d7812 */ /* 0x000fca00078ef80e */
[----:B------:R1:W-:Y:S02]  /*18d40*/  BAR.SYNC.DEFER_BLOCKING R13, R13 ;  /* 0x0000000d0000731d */ /* 0x0003e40000010000 */
[----:B-1----:R-:W-:-:S04]  /*18d50*/  SHF.R.U32 R13, R13, 0x10, RZ ;  /* 0x000000100d0d7819 */ /* 0x002fc800000016ff */
[----:B------:R-:W-:Y:S05]  /*18d60*/  ENDCOLLECTIVE ;  /* 0x000000000000791b */ /* 0x000fea0003800000 */
.L_x_475:
[----:B------:R-:W-:Y:S05]  /*18d70*/  BRA `(.L_x_476) ;  /* 0xfffffebc00b07947 */ /* 0x000fea000383ffff */
        .weak           $__internal_0_$__cuda_sm20_div_u64
        .type           $__internal_0_$__cuda_sm20_div_u64,@function
        .size           $__internal_0_$__cuda_sm20_div_u64,(.L_x_482 - $__internal_0_$__cuda_sm20_div_u64)
$__internal_0_$__cuda_sm20_div_u64:
[----:B------:R-:W-:Y:S01]  /*18d80*/  UMOV UR4, UR56 ;  /* 0x0000003800047c82 */ /* 0x000fe20008000000 */
[----:B------:R-:W-:Y:S02]  /*18d90*/  UMOV UR5, URZ ;  /* 0x000000ff00057c82 */ /* 0x000fe40008000000 */
[----:B------:R-:W1:Y:S08]  /*18da0*/  I2F.U64.RP R12, UR4 ;  /* 0x00000004000c7d12 */ /* 0x000e700008309000 */
[----:B-1----:R-:W1:Y:S02]  /*18db0*/  MUFU.RCP R12, R12 ;  /* 0x0000000c000c7308 */ /* 0x002e640000001000 */
[----:B-1----:R-:W-:-:S06]  /*18dc0*/  VIADD R8, R12, 0x1ffffffe ;  /* 0x1ffffffe0c087836 */ /* 0x002fcc0000000000 */
[----:B------:R-:W1:Y:S02]  /*18dd0*/  F2I.U64.TRUNC R8, R8 ;  /* 0x0000000800087311 */ /* 0x000e64000020d800 */
[----:B-1----:R-:W-:-:S04]  /*18de0*/  IMAD.WIDE.U32 R10, R8, UR56, RZ ;  /* 0x00000038080a7c25 */ /* 0x002fc8000f8e00ff */
[----:B------:R-:W-:Y:S01]  /*18df0*/  IMAD R11, R9, UR56, R11 ;  /* 0x00000038090b7c24 */ /* 0x000fe2000f8e020b */
[----:B------:R-:W-:-:S05]  /*18e00*/  IADD3 R13, P0, PT, RZ, -R10, RZ ;  /* 0x8000000aff0d7210 */ /* 0x000fca0007f1e0ff */
[----:B------:R-:W-:-:S04]  /*18e10*/  IMAD.HI.U32 R10, R8, R13, RZ ;  /* 0x0000000d080a7227 */ /* 0x000fc800078e00ff */
[----:B------:R-:W-:Y:S02]  /*18e20*/  IMAD.X R15, RZ, RZ, ~R11, P0 ;  /* 0x000000ffff0f7224 */ /* 0x000fe400000e0e0b */
[----:B------:R-:W-:Y:S02]  /*18e30*/  IMAD.MOV.U32 R11, RZ, RZ, R8 ;  /* 0x000000ffff0b7224 */ /* 0x000fe400078e0008 */
[-C--:B------:R-:W-:Y:S02]  /*18e40*/  IMAD R17, R9, R15.reuse, RZ ;  /* 0x0000000f09117224 */ /* 0x080fe400078e02ff */
[----:B------:R-:W-:-:S04]  /*18e50*/  IMAD.WIDE.U32 R10, P0, R8, R15, R10 ;  /* 0x0000000f080a7225 */ /* 0x000fc8000780000a */
[----:B------:R-:W-:-:S04]  /*18e60*/  IMAD.HI.U32 R15, R9, R15, RZ ;  /* 0x0000000f090f7227 */ /* 0x000fc800078e00ff */
[----:B------:R-:W-:-:S05]  /*18e70*/  IMAD.HI.U32 R10, P1, R9, R13, R10 ;  /* 0x0000000d090a7227 */ /* 0x000fca000782000a */
[----:B------:R-:W-:Y:S01]  /*18e80*/  IADD3 R11, P2, PT, R17, R10, RZ ;  /* 0x0000000a110b7210 */ /* 0x000fe20007f5e0ff */
[----:B------:R-:W-:-:S04]  /*18e90*/  IMAD.X R10, R15, 0x1, R9, P0 ;  /* 0x000000010f0a7824 */ /* 0x000fc800000e0609 */
[----:B------:R-:W-:Y:S01]  /*18ea0*/  IMAD.WIDE.U32 R8, R11, UR56, RZ ;  /* 0x000000380b087c25 */ /* 0x000fe2000f8e00ff */
[----:B------:R-:W-:Y:S02]  /*18eb0*/  IADD3.X R13, PT, PT, RZ, RZ, R10, P2, P1 ;  /* 0x000000ffff0d7210 */ /* 0x000fe400017e240a */
[----:B------:R-:W-:-:S03]  /*18ec0*/  IADD3 R15, P0, PT, RZ, -R8, RZ ;  /* 0x80000008ff0f7210 */ /* 0x000fc60007f1e0ff */
[----:B------:R-:W-:Y:S02]  /*18ed0*/  IMAD R8, R13, UR56, R9 ;  /* 0x000000380d087c24 */ /* 0x000fe4000f8e0209 */
[----:B------:R-:W-:-:S04]  /*18ee0*/  IMAD.HI.U32 R10, R11, R15, RZ ;  /* 0x0000000f0b0a7227 */ /* 0x000fc800078e00ff */
[----:B------:R-:W-:-:S04]  /*18ef0*/  IMAD.X R8, RZ, RZ, ~R8, P0 ;  /* 0x000000ffff087224 */ /* 0x000fc800000e0e08 */
[----:B------:R-:W-:-:S04]  /*18f00*/  IMAD.WIDE.U32 R10, P0, R11, R8, R10 ;  /* 0x000000080b0a7225 */ /* 0x000fc8000780000a */
[C---:B------:R-:W-:Y:S02]  /*18f10*/  IMAD R9, R13.reuse, R8, RZ ;  /* 0x000000080d097224 */ /* 0x040fe400078e02ff */
[----:B------:R-:W-:-:S04]  /*18f20*/  IMAD.HI.U32 R10, P1, R13, R15, R10 ;  /* 0x0000000f0d0a7227 */ /* 0x000fc8000782000a */
[----:B------:R-:W-:Y:S01]  /*18f30*/  IMAD.HI.U32 R8, R13, R8, RZ ;  /* 0x000000080d087227 */ /* 0x000fe200078e00ff */
[----:B------:R-:W-:-:S03]  /*18f40*/  IADD3 R10, P2, PT, R9, R10, RZ ;  /* 0x0000000a090a7210 */ /* 0x000fc60007f5e0ff */
[----:B------:R-:W-:Y:S02]  /*18f50*/  IMAD.X R13, R8, 0x1, R13, P0 ;  /* 0x00000001080d7824 */ /* 0x000fe400000e060d */
[----:B------:R-:W-:-:S03]  /*18f60*/  IMAD.HI.U32 R8, R10, R5, RZ ;  /* 0x000000050a087227 */ /* 0x000fc600078e00ff */
[----:B------:R-:W-:Y:S01]  /*18f70*/  IADD3.X R12, PT, PT, RZ, RZ, R13, P2, P1 ;  /* 0x000000ffff0c7210 */ /* 0x000fe200017e240d */
[----:B------:R-:W-:Y:S02]  /*18f80*/  IMAD.MOV.U32 R9, RZ, RZ, RZ ;  /* 0x000000ffff097224 */ /* 0x000fe400078e00ff */
[----:B------:R-:W-:-:S04]  /*18f90*/  IMAD.WIDE.U32 R8, R10, R7, R8 ;  /* 0x000000070a087225 */ /* 0x000fc800078e0008 */
[C---:B------:R-:W-:Y:S02]  /*18fa0*/  IMAD R11, R12.reuse, R7, RZ ;  /* 0x000000070c0b7224 */ /* 0x040fe400078e02ff */
[----:B------:R-:W-:-:S04]  /*18fb0*/  IMAD.HI.U32 R8, P0, R12, R5, R8 ;  /* 0x000000050c087227 */ /* 0x000fc80007800008 */
[----:B------:R-:W-:Y:S01]  /*18fc0*/  IMAD.HI.U32 R12, R12, R7, RZ ;  /* 0x000000070c0c7227 */ /* 0x000fe200078e00ff */
[----:B------:R-:W-:-:S03]  /*18fd0*/  IADD3 R10, P1, PT, R11, R8, RZ ;  /* 0x000000080b0a7210 */ /* 0x000fc60007f3e0ff */
[----:B------:R-:W-:-:S04]  /*18fe0*/  IMAD.X R8, RZ, RZ, R12, P0 ;  /* 0x000000ffff087224 */ /* 0x000fc800000e060c */
[----:B------:R-:W-:Y:S02]  /*18ff0*/  IMAD.X R11, RZ, RZ, R8, P1 ;  /* 0x000000ffff0b7224 */ /* 0x000fe400008e0608 */
[----:B------:R-:W-:-:S04]  /*19000*/  IMAD.WIDE.U32 R8, R10, UR56, RZ ;  /* 0x000000380a087c25 */ /* 0x000fc8000f8e00ff */
[----:B------:R-:W-:Y:S01]  /*19010*/  IMAD R12, R11, UR56, R9 ;  /* 0x000000380b0c7c24 */ /* 0x000fe2000f8e0209 */
[----:B------:R-:W-:Y:S02]  /*19020*/  IADD3 R14, P0, PT, -R8, R5, RZ ;  /* 0x00000005080e7210 */ /* 0x000fe40007f1e1ff */
[----:B------:R-:W-:-:S03]  /*19030*/  IADD3 R5, P2, PT, R10, 0x1, RZ ;  /* 0x000000010a057810 */ /* 0x000fc60007f5e0ff */
[----:B------:R-:W-:Y:S01]  /*19040*/  IMAD.X R12, R7, 0x1, ~R12, P0 ;  /* 0x00000001070c7824 */ /* 0x000fe200000e0e0c */
[C---:B------:R-:W-:Y:S01]  /*19050*/  ISETP.GE.U32.AND P0, PT, R14.reuse, UR56, PT ;  /* 0x000000380e007c0c */ /* 0x040fe2000bf06070 */
[----:B------:R-:W-:Y:S01]  /*19060*/  IMAD.X R8, RZ, RZ, R11, P2 ;  /* 0x000000ffff087224 */ /* 0x000fe200010e060b */
[----:B------:R-:W-:Y:S02]  /*19070*/  IADD3 R7, P1, PT, R14, -UR56, RZ ;  /* 0x800000380e077c10 */ /* 0x000fe4000ff3e0ff */
[C---:B------:R-:W-:Y:S02]  /*19080*/  ISETP.GE.U32.AND.EX P0, PT, R12.reuse, RZ, PT, P0 ;  /* 0x000000ff0c00720c */ /* 0x040fe40003f06100 */
[----:B------:R-:W-:Y:S02]  /*19090*/  IADD3.X R9, PT, PT, R12, -0x1, RZ, P1, !PT ;  /* 0xffffffff0c097810 */ /* 0x000fe40000ffe4ff */
[----:B------:R-:W-:Y:S02]  /*190a0*/  SEL R10, R5, R10, P0 ;  /* 0x0000000a050a7207 */ /* 0x000fe40000000000 */
[----:B------:R-:W-:-:S02]  /*190b0*/  SEL R7, R7, R14, P0 ;  /* 0x0000000e07077207 */ /* 0x000fc40000000000 */
[----:B------:R-:W-:Y:S02]  /*190c0*/  SEL R11, R8, R11, P0 ;  /* 0x0000000b080b7207 */ /* 0x000fe40000000000 */
[----:B------:R-:W-:Y:S02]  /*190d0*/  IADD3 R5, P2, PT, R10, 0x1, RZ ;  /* 0x000000010a057810 */ /* 0x000fe40007f5e0ff */
[----:B------:R-:W-:Y:S02]  /*190e0*/  SEL R9, R9, R12, P0 ;  /* 0x0000000c09097207 */ /* 0x000fe40000000000 */
[----:B------:R-:W-:Y:S01]  /*190f0*/  ISETP.GE.U32.AND P0, PT, R7, UR56, PT ;  /* 0x0000003807007c0c */ /* 0x000fe2000bf06070 */
[----:B------:R-:W-:Y:S01]  /*19100*/  IMAD.X R8, RZ, RZ, R11, P2 ;  /* 0x000000ffff087224 */ /* 0x000fe200010e060b */
[----:B------:R-:W-:Y:S01]  /*19110*/  ISETP.NE.U32.AND P1, PT, RZ, UR56, PT ;  /* 0x00000038ff007c0c */ /* 0x000fe2000bf25070 */
[----:B------:R-:W-:Y:S01]  /*19120*/  IMAD.MOV.U32 R7, RZ, RZ, 0x0 ;  /* 0x00000000ff077424 */ /* 0x000fe200078e00ff */
[----:B------:R-:W-:-:S02]  /*19130*/  ISETP.GE.U32.AND.EX P0, PT, R9, RZ, PT, P0 ;  /* 0x000000ff0900720c */ /* 0x000fc40003f06100 */
[----:B------:R-:W-:Y:S02]  /*19140*/  ISETP.NE.AND.EX P1, PT, RZ, RZ, PT, P1 ;  /* 0x000000ffff00720c */ /* 0x000fe40003f25310 */
[----:B------:R-:W-:Y:S02]  /*19150*/  SEL R5, R5, R10, P0 ;  /* 0x0000000a05057207 */ /* 0x000fe40000000000 */
[----:B------:R-:W-:Y:S02]  /*19160*/  SEL R8, R8, R11, P0 ;  /* 0x0000000b08087207 */ /* 0x000fe40000000000 */
[----:B------:R-:W-:Y:S02]  /*19170*/  SEL R5, R5, 0xffffffff, P1 ;  /* 0xffffffff05057807 */ /* 0x000fe40000800000 */
[----:B------:R-:W-:Y:S01]  /*19180*/  SEL R8, R8, 0xffffffff, P1 ;  /* 0xffffffff08087807 */ /* 0x000fe20000800000 */
[----:B------:R-:W-:Y:S06]  /*19190*/  RET.REL.NODEC R6 `(_Z13tile_mm_asyncPfS_S_iii) ;  /* 0xfffffe6c06987950 */ /* 0x000fec0003c3ffff */
.L_x_477:
[----:B------:R-:W-:-:S00]  /*191a0*/  BRA `(.L_x_477) ;  /* 0xfffffffc00fc7947 */ /* 0x000fc0000383ffff */
[----:B------:R-:W-:-:S00]  /*191b0*/  NOP ;  /* 0x0000000000007918 */ /* 0x000fc00000000000 */
        /* <DEDUP_REMOVED lines=12> */
.L_x_482:


//--------------------- .text._Z12tile_mm_syncPfS_S_iii --------------------------
	.section	.text._Z12tile_mm_syncPfS_S_iii,"ax",@progbits
	.align	128
        .global         _Z12tile_mm_syncPfS_S_iii
        .type           _Z12tile_mm_syncPfS_S_iii,@function
        .size           _Z12tile_mm_syncPfS_S_iii,(.L_x_484 - _Z12tile_mm_syncPfS_S_iii)
        .other          _Z12tile_mm_syncPfS_S_iii,@"STO_CUDA_ENTRY STV_DEFAULT"
_Z12tile_mm_syncPfS_S_iii:
.text._Z12tile_mm_syncPfS_S_iii:
[----:B------:R-:W0:Y:S01]  /*0000*/  LDC R1, c[0x0][0x37c] ;  /* 0x0000df00ff017b82 */ /* 0x000e220000000800 */
[----:B------:R-:W1:Y:S07]  /*0010*/  S2R R12, SR_TID.X ;  /* 0x00000000000c7919 */ /* 0x000e6e0000002100 */
[----:B------:R-:W1:Y:S01]  /*0020*/  LDC R7, c[0x0][0x360] ;  /* 0x0000d800ff077b82 */ /* 0x000e620000000800 */
[----:B------:R-:W2:Y:S01]  /*0030*/  LDCU UR6, c[0x0][0x3a0] ;  /* 0x00007400ff0677ac */ /* 0x000ea20008000800 */
[----:B------:R-:W2:Y:S01]  /*0040*/  S2R R3, SR_TID.Y ;  /* 0x0000000000037919 */ /* 0x000ea20000002200 */
[----:B------:R-:W3:Y:S05]  /*0050*/  LDCU.64 UR36, c[0x0][0x358] ;  /* 0x00006b00ff2477ac */ /* 0x000eea0008000a00 */
[----:B------:R-:W1:Y:S08]  /*0060*/  S2UR UR4, SR_CTAID.X ;  /* 0x00000000000479c3 */ /* 0x000e700000002500 */
[----:B------:R-:W4:Y:S08]  /*0070*/  S2UR UR5, SR_CTAID.Y ;  /* 0x00000000000579c3 */ /* 0x000f300000002600 */
[----:B------:R-:W4:Y:S08]  /*0080*/  LDC R16, c[0x0][0x364] ;  /* 0x0000d900ff107b82 */ /* 0x000f300000000800 */
[----:B------:R-:W5:Y:S01]  /*0090*/  LDC R17, c[0x0][0x39c] ;  /* 0x0000e700ff117b82 */ /* 0x000f620000000800 */
[----:B-1----:R-:W-:-:S04]  /*00a0*/  IMAD R2, R7, UR4, R12 ;  /* 0x0000000407027c24 */ /* 0x002fc8000f8e020c */
[----:B--2---:R-:W-:-:S03]  /*00b0*/  IMAD R18, R2, UR6, R3 ;  /* 0x0000000602127c24 */ /* 0x004fc6000f8e0203 */
[----:B------:R-:W1:Y:S02]  /*00c0*/  LDC.64 R8, c[0x0][0x380] ;  /* 0x0000e000ff087b82 */ /* 0x000e640000000a00 */
[C---:B------:R-:W-:Y:S02]  /*00d0*/  IADD3 R7, PT, PT, R18.reuse, 0x8, RZ ;  /* 0x0000000812077810 */ /* 0x040fe40007ffe0ff */
[----:B------:R-:W-:-:S04]  /*00e0*/  IADD3 R13, PT, PT, R18, 0x10, RZ ;  /* 0x00000010120d7810 */ /* 0x000fc80007ffe0ff */
[----:B------:R-:W2:Y:S01]  /*00f0*/  LDC.64 R4, c[0x0][0x388] ;  /* 0x0000e200ff047b82 */ /* 0x000ea20000000a00 */
[----:B----4-:R-:W-:-:S04]  /*0100*/  IMAD R16, R16, UR5, R3 ;  /* 0x0000000510107c24 */ /* 0x010fc8000f8e0203 */
[----:B-----5:R-:W-:-:S05]  /*0110*/  IMAD R15, R12, R17, R16 ;  /* 0x000000110c0f7224 */ /* 0x020fca00078e0210 */
[CC--:B------:R-:W-:Y:S02]  /*0120*/  LEA R11, R17.reuse, R15.reuse, 0x3 ;  /* 0x0000000f110b7211 */ /* 0x0c0fe400078e18ff */
[----:B------:R-:W-:Y:S01]  /*0130*/  LEA R17, R17, R15, 0x4 ;  /* 0x0000000f11117211 */ /* 0x000fe200078e20ff */
[----:B-1----:R-:W-:-:S04]  /*0140*/  IMAD.WIDE.U32 R20, R18, 0x4, R8 ;  /* 0x0000000412147825 */ /* 0x002fc800078e0008 */
[----:B------:R-:W-:Y:S01]  /*0150*/  IMAD.WIDE.U32 R6, R7, 0x4, R8 ;  /* 0x0000000407067825 */ /* 0x000fe200078e0008 */
[----:B---3--:R-:W3:Y:S03]  /*0160*/  LDG.E R0, desc[UR36][R20.64] ;  /* 0x0000002414007981 */ /* 0x008ee6000c1e1900 */
[--C-:B--2---:R-:W-:Y:S02]  /*0170*/  IMAD.WIDE.U32 R14, R15, 0x4, R4.reuse ;  /* 0x000000040f0e7825 */ /* 0x104fe400078e0004 */
[----:B------:R-:W2:Y:S02]  /*0180*/  LDG.E R6, desc[UR36][R6.64] ;  /* 0x0000002406067981 */ /* 0x000ea4000c1e1900 */
[----:B------:R-:W-:Y:S02]  /*0190*/  IMAD.WIDE.U32 R10, R11, 0x4, R4 ;  /* 0x000000040b0a7825 */ /* 0x000fe400078e0004 */
[----:B------:R-:W4:Y:S02]  /*01a0*/  LDG.E R14, desc[UR36][R14.64] ;  /* 0x000000240e0e7981 */ /* 0x000f24000c1e1900 */
[----:B------:R-:W-:-:S02]  /*01b0*/  IMAD.WIDE.U32 R8, R13, 0x4, R8 ;  /* 0x000000040d087825 */ /* 0x000fc400078e0008 */
[----:B------:R-:W5:Y:S02]  /*01c0*/  LDG.E R10, desc[UR36][R10.64] ;  /* 0x000000240a0a7981 */ /* 0x000f64000c1e1900 */
[----:B------:R-:W-:Y:S02]  /*01d0*/  IMAD.WIDE.U32 R4, R17, 0x4, R4 ;  /* 0x0000000411047825 */ /* 0x000fe400078e0004 */
[----:B------:R-:W5:Y:S04]  /*01e0*/  LDG.E R8, desc[UR36][R8.64] ;  /* 0x0000002408087981 */ /* 0x000f68000c1e1900 */
[----:B------:R-:W5:Y:S01]  /*01f0*/  LDG.E R4, desc[UR36][R4.64] ;  /* 0x0000002404047981 */ /* 0x000f62000c1e1900 */
[----:B------:R-:W1:Y:S01]  /*0200*/  S2UR UR38, SR_CgaCtaId ;  /* 0x00000000002679c3 */ /* 0x000e620000008800 */
[----:B------:R-:W-:Y:S01]  /*0210*/  UMOV UR4, 0x400 ;  /* 0x0000040000047882 */ /* 0x000fe20000000000 */
[----:B------:R-:W-:Y:S01]  /*0220*/  LEA R17, R12, R3, 0x3 ;  /* 0x000000030c117211 */ /* 0x000fe200078e18ff */
[----:B------:R-:W-:-:S02]  /*0230*/  ULOP3.LUT UP0, URZ, UR6, 0x7, URZ, 0xc0, !UPT ;  /* 0x0000000706ff7892 */ /* 0x000fc4000f80c0ff */
[----:B-1----:R-:W-:-:S06]  /*0240*/  ULEA UR38, UR38, UR4, 0x18 ;  /* 0x0000000426267291 */ /* 0x002fcc000f8ec0ff */
[----:B------:R-:W-:-:S05]  /*0250*/  LEA R17, R17, UR38, 0x2 ;  /* 0x0000002611117c11 */ /* 0x000fca000f8e10ff */
[----:B---3--:R1:W-:Y:S04]  /*0260*/  STS [R17], R0 ;  /* 0x0000000011007388 */ /* 0x0083e80000000800 */
[----:B--2---:R1:W-:Y:S04]  /*0270*/  STS [R17+0x100], R6 ;  /* 0x0001000611007388 */ /* 0x0043e80000000800 */
[----:B----4-:R1:W-:Y:S04]  /*0280*/  STS [R17+0x400], R14 ;  /* 0x0004000e11007388 */ /* 0x0103e80000000800 */
[----:B-----5:R1:W-:Y:S04]  /*0290*/  STS [R17+0x500], R10 ;  /* 0x0005000a11007388 */ /* 0x0203e80000000800 */
[----:B------:R1:W-:Y:S04]  /*02a0*/  STS [R17+0x200], R8 ;  /* 0x0002000811007388 */ /* 0x0003e80000000800 */
[----:B------:R1:W-:Y:S01]  /*02b0*/  STS [R17+0x600], R4 ;  /* 0x0006000411007388 */ /* 0x0003e20000000800 */
[----:B0-----:R-:W-:Y:S05]  /*02c0*/  BRA.U !UP0, `(.L_x_478) ;  /* 0x0000000108407547 */ /* 0x001fea000b800000 */
[----:B-1----:R-:W-:Y:S01]  /*02d0*/  MOV R14, 0x0 ;  /* 0x00000000000e7802 */ /* 0x002fe20000000f00 */
[----:B------:R-:W0:Y:S01]  /*02e0*/  LDCU.64 UR4, c[0x4][0x18] ;  /* 0x01000300ff0477ac */ /* 0x000e220008000a00 */
[----:B------:R-:W-:Y:S01]  /*02f0*/  HFMA2 R8, -RZ, RZ, 0, 3.993511199951171875e-06 ;  /* 0x00000043ff087431 */ /* 0x000fe200000001ff */
[----:B------:R-:W-:Y:S01]  /*0300*/  MOV R12, 0x1 ;  /* 0x00000001000c7802 */ /* 0x000fe20000000f00 */
[----:B------:R-:W-:Y:S01]  /*0310*/  HFMA2 R13, -RZ, RZ, 0, 0 ;  /* 0x00000000ff0d7431 */ /* 0x000fe200000001ff */
[----:B------:R-:W1:Y:S01]  /*0320*/  LDCU.64 UR6, c[0x4][0x20] ;  /* 0x01000400ff0677ac */ /* 0x000e620008000a00 */
[----:B------:R-:W2:Y:S01]  /*0330*/  LDC.64 R14, c[0x4][R14] ;  /* 0x010000000e0e7b82 */ /* 0x000ea20000000a00 */
[----:B------:R-:W3:Y:S01]  /*0340*/  LDCU.64 UR8, c[0x4][0x8] ;  /* 0x01000100ff0877ac */ /* 0x000ee20008000a00 */
[----:B0-----:R-:W-:Y:S02]  /*0350*/  MOV R4, UR4 ;  /* 0x0000000400047c02 */ /* 0x001fe40008000f00 */
[----:B------:R-:W-:-:S02]  /*0360*/  MOV R5, UR5 ;  /* 0x0000000500057c02 */ /* 0x000fc40008000f00 */
[----:B-1----:R-:W-:Y:S02]  /*0370*/  MOV R6, UR6 ;  /* 0x0000000600067c02 */ /* 0x002fe40008000f00 */
[----:B------:R-:W-:Y:S02]  /*0380*/  MOV R7, UR7 ;  /* 0x0000000700077c02 */ /* 0x000fe40008000f00 */
[----:B---3--:R-:W-:Y:S02]  /*0390*/  MOV R10, UR8 ;  /* 0x00000008000a7c02 */ /* 0x008fe40008000f00 */
[----:B------:R-:W-:-:S07]  /*03a0*/  MOV R11, UR9 ;  /* 0x00000009000b7c02 */ /* 0x000fce0008000f00 */
[----:B------:R-:W-:-:S07]  /*03b0*/  LEPC R20, `(.L_x_478) ;  /* 0x000000001014794e */ /* 0x000fce0000000000 */
[----:B--2---:R-:W-:Y:S05]  /*03c0*/  CALL.ABS.NOINC R14 ;  /* 0x000000000e007343 */ /* 0x004fea0003c00000 */
.L_x_478:
[----:B-1----:R-:W0:Y:S01]  /*03d0*/  LDC R4, c[0x0][0x3a0] ;  /* 0x0000e800ff047b82 */ /* 0x002e220000000800 */
[----:B------:R-:W-:Y:S02]  /*03e0*/  MOV R27, RZ ;  /* 0x000000ff001b7202 */ /* 0x000fe40000000f00 */
[----:B0-----:R-:W-:-:S13]  /*03f0*/  ISETP.GE.AND P0, PT, R4, 0x8, PT ;  /* 0x000000080400780c */ /* 0x001fda0003f06270 */
[----:B------:R-:W-:Y:S05]  /*0400*/  @!P0 BRA `(.L_x_479) ;  /* 0x00000008004c8947 */ /* 0x000fea0003800000 */
[----:B------:R-:W0:Y:S01]  /*0410*/  S2R R15, SR_TID.X ;  /* 0x00000000000f7919 */ /* 0x000e220000002100 */
[----:B------:R-:W1:Y:S01]  /*0420*/  LDC R0, c[0x0][0x39c] ;  /* 0x0000e700ff007b82 */ /* 0x000e620000000800 */
[----:B------:R-:W2:Y:S01]  /*0430*/  LDCU UR4, c[0x0][0x39c] ;  /* 0x00007380ff0477ac */ /* 0x000ea20008000800 */
[----:B------:R-:W-:Y:S01]  /*0440*/  SHF.R.S32.HI R3, RZ, 0x1f, R4 ;  /* 0x0000001fff037819 */ /* 0x000fe20000011404 */
[----:B------:R-:W3:Y:S01]  /*0450*/  S2R R5, SR_TID.Y ;  /* 0x0000000000057919 */ /* 0x000ee20000002200 */
[----:B------:R-:W-:Y:S01]  /*0460*/  HFMA2 R27, -RZ, RZ, 0, 0 ;  /* 0x00000000ff1b7431 */ /* 0x000fe200000001ff */
[----:B------:R-:W-:Y:S02]  /*0470*/  IADD3 R14, PT, PT, R18, 0x18, RZ ;  /* 0x00000018120e7810 */ /* 0x000fe40007ffe0ff */
[----:B------:R-:W-:Y:S02]  /*0480*/  LEA.HI R3, R3, R4, RZ, 0x3 ;  /* 0x0000000403037211 */ /* 0x000fe400078f18ff */
[----:B------:R-:W-:-:S02]  /*0490*/  MOV R13, 0x3 ;  /* 0x00000003000d7802 */ /* 0x000fc40000000f00 */
[----:B------:R-:W-:Y:S02]  /*04a0*/  SHF.R.S32.HI R12, RZ, 0x3, R3 ;  /* 0x00000003ff0c7819 */ /* 0x000fe40000011403 */
[C---:B0-----:R-:W-:Y:S02]  /*04b0*/  IADD3 R23, PT, PT, R15.reuse, 0x30, RZ ;  /* 0x000000300f177810 */ /* 0x041fe40007ffe0ff */
[C---:B------:R-:W-:Y:S02]  /*04c0*/  IADD3 R21, PT, PT, R15.reuse, 0x28, RZ ;  /* 0x000000280f157810 */ /* 0x040fe40007ffe0ff */
[----:B------:R-:W-:Y:S01]  /*04d0*/  IADD3 R19, PT, PT, R15, 0x20, RZ ;  /* 0x000000200f137810 */ /* 0x000fe20007ffe0ff */
[--C-:B--2---:R-:W-:Y:S01]  /*04e0*/  IMAD R23, R23, UR4, R16.reuse ;  /* 0x0000000417177c24 */ /* 0x104fe2000f8e0210 */
[----:B------:R-:W-:Y:S01]  /*04f0*/  LEA R20, R15, UR38, 0x5 ;  /* 0x000000260f147c11 */ /* 0x000fe2000f8e28ff */
[--C-:B------:R-:W-:Y:S01]  /*0500*/  IMAD R21, R21, UR4, R16.reuse ;  /* 0x0000000415157c24 */ /* 0x100fe2000f8e0210 */
[----:B------:R-:W-:Y:S01]  /*0510*/  IADD3 R15, PT, PT, R15, 0x18, RZ ;  /* 0x000000180f0f7810 */ /* 0x000fe20007ffe0ff */
[----:B------:R-:W-:Y:S01]  /*0520*/  IMAD R19, R19, UR4, R16 ;  /* 0x0000000413137c24 */ /* 0x000fe2000f8e0210 */
[----:B---3--:R-:W-:-:S03]  /*0530*/  LEA R18, R5, UR38, 0x2 ;  /* 0x0000002605127c11 */ /* 0x008fc6000f8e10ff */
[----:B------:R-:W-:-:S07]  /*0540*/  IMAD R15, R15, UR4, R16 ;  /* 0x000000040f0f7c24 */ /* 0x000fce000f8e0210 */
.L_x_480:
[----:B------:R-:W0:Y:S01]  /*0550*/  LDC.64 R6, c[0x0][0x380] ;  /* 0x0000e000ff067b82 */ /* 0x000e220000000a00 */
[----:B------:R-:W-:-:S07]  /*0560*/  ISETP.GE.AND P0, PT, R13, R12, PT ;  /* 0x0000000c0d00720c */ /* 0x000fce0003f06270 */
[----:B------:R-:W2:Y:S08]  /*0570*/  LDC.64 R4, c[0x0][0x388] ;  /* 0x0000e200ff047b82 */ /* 0x000eb00000000a00 */
[----:B------:R-:W3:Y:S01]  /*0580*/  LDC.64 R24, c[0x0][0x380] ;  /* 0x0000e000ff187b82 */ /* 0x000ee20000000a00 */
[----:B0-----:R-:W-:-:S06]  /*0590*/  @!P0 IMAD.WIDE.U32 R8, R14, 0x4, R6 ;  /* 0x000000040e088825 */ /* 0x001fcc00078e0006 */
[----:B------:R-:W4:Y:S01]  /*05a0*/  @!P0 LDG.E R8, desc[UR36][R8.64] ;  /* 0x0000002408088981 */ /* 0x000f22000c1e1900 */
[----:B--2---:R-:W-:-:S06]  /*05b0*/  @!P0 IMAD.WIDE.U32 R10, R15, 0x4, R4 ;  /* 0x000000040f0a8825 */ /* 0x004fcc00078e0004 */
[----:B------:R-:W2:Y:S01]  /*05c0*/  @!P0 LDG.E R10, desc[UR36][R10.64] ;  /* 0x000000240a0a8981 */ /* 0x000ea2000c1e1900 */
[----:B------:R-:W-:Y:S01]  /*05d0*/  IADD3 R3, PT, PT, R13, 0x1, RZ ;  /* 0x000000010d037810 */ /* 0x000fe20007ffe0ff */
[----:B------:R-:W-:Y:S05]  /*05e0*/  WARPSYNC.ALL ;  /* 0x0000000000007948 */ /* 0x000fea0003800000 */
[----:B----4-:R0:W-:Y:S04]  /*05f0*/  @!P0 STS [R17+0x300], R8 ;  /* 0x0003000811008388 */ /* 0x0101e80000000800 */
[----:B--2---:R-:W-:Y:S04]  /*0600*/  @!P0 STS [R17+0x700], R10 ;  /* 0x0007000a11008388 */ /* 0x004fe80000000800 */
[----:B------:R-:W-:Y:S04]  /*0610*/  LDS R26, [R18+0x400] ;  /* 0x00040000121a7984 */ /* 0x000fe80000000800 */
[----:B------:R-:W2:Y:S04]  /*0620*/  LDS.128 R4, [R20] ;  /* 0x0000000014047984 */ /* 0x000ea80000000c00 */
[----:B------:R-:W4:Y:S04]  /*0630*/  LDS R28, [R18+0x420] ;  /* 0x00042000121c7984 */ /* 0x000f280000000800 */
[----:B------:R-:W5:Y:S04]  /*0640*/  LDS R29, [R18+0x440] ;  /* 0x00044000121d7984 */ /* 0x000f680000000800 */
[----:B------:R-:W1:Y:S01]  /*0650*/  LDS R22, [R18+0x460] ;  /* 0x0004600012167984 */ /* 0x000e620000000800 */
[----:B------:R-:W-:-:S03]  /*0660*/  ISETP.GE.AND P0, PT, R3, R12, PT ;  /* 0x0000000c0300720c */ /* 0x000fc60003f06270 */
[----:B------:R-:W-:Y:S10]  /*0670*/  LDS R10, [R18+0x4a0] ;  /* 0x0004a000120a7984 */ /* 0x000ff40000000800 */
[----:B------:R-:W-:-:S05]  /*0680*/  @!P0 IADD3 R9, PT, PT, R14, 0x8, RZ ;  /* 0x000000080e098810 */ /* 0x000fca0007ffe0ff */
[----:B---3--:R-:W-:Y:S02]  /*0690*/  @!P0 IMAD.WIDE.U32 R24, R9, 0x4, R24 ;  /* 0x0000000409188825 */ /* 0x008fe400078e0018 */
[----:B0-----:R-:W0:Y:S02]  /*06a0*/  LDC.64 R8, c[0x0][0x388] ;  /* 0x0000e200ff087b82 */ /* 0x001e240000000a00 */
[----:B--2---:R-:W-:Y:S02]  /*06b0*/  FFMA R4, R4, R26, R27 ;  /* 0x0000001a04047223 */ /* 0x004fe4000000001b */
[----:B------:R-:W-:Y:S02]  /*06c0*/  LDS R26, [R18+0x480] ;  /* 0x00048000121a7984 */ /* 0x000fe40000000800 */
[----:B----4-:R-:W-:Y:S02]  /*06d0*/  FFMA R5, R5, R28, R4 ;  /* 0x0000001c05057223 */ /* 0x010fe40000000004 */
[----:B------:R-:W-:Y:S02]  /*06e0*/  LDS R27, [R18+0x4c0] ;  /* 0x0004c000121b7984 */ /* 0x000fe40000000800 */
[----:B-----5:R-:W-:-:S04]  /*06f0*/  FFMA R6, R6, R29, R5 ;  /* 0x0000001d06067223 */ /* 0x020fc80000000005 */
[----:B-1----:R-:W-:Y:S02]  /*0700*/  FFMA R11, R7, R22, R6 ;  /* 0x00000016070b7223 */ /* 0x002fe40000000006 */
[----:B------:R-:W-:Y:S04]  /*0710*/  LDS R22, [R18+0x4e0] ;  /* 0x0004e00012167984 */ /* 0x000fe80000000800 */
[----:B------:R-:W1:Y:S01]  /*0720*/  LDS.128 R4, [R20+0x10] ;  /* 0x0000100014047984 */ /* 0x000e620000000c00 */
[----:B------:R-:W-:Y:S01]  /*0730*/  BAR.SYNC.DEFER_BLOCKING 0x0 ;  /* 0x0000000000007b1d */ /* 0x000fe20000010000 */
[----:B0-----:R-:W-:-:S05]  /*0740*/  @!P0 IMAD.WIDE.U32 R28, R19, 0x4, R8 ;  /* 0x00000004131c8825 */ /* 0x001fca00078e0008 */
[----:B------:R-:W2:Y:S04]  /*0750*/  @!P0 LDG.E R24, desc[UR36][R24.64] ;  /* 0x0000002418188981 */ /* 0x000ea8000c1e1900 */
[----:B------:R-:W3:Y:S01]  /*0760*/  @!P0 LDG.E R28, desc[UR36][R28.64] ;  /* 0x000000241c1c8981 */ /* 0x000ee2000c1e1900 */
[----:B-1----:R-:W-:-:S04]  /*0770*/  FFMA R26, R4, R26, R11 ;  /* 0x0000001a041a7223 */ /* 0x002fc8000000000b */
[----:B------:R-:W-:-:S04]  /*0780*/  FFMA R5, R5, R10, R26 ;  /* 0x0000000a05057223 */ /* 0x000fc8000000001a */
[----:B------:R-:W-:-:S04]  /*0790*/  FFMA R27, R6, R27, R5 ;  /* 0x0000001b061b7223 */ /* 0x000fc80000000005 */
[----:B------:R-:W-:Y:S01]  /*07a0*/  FFMA R27, R7, R22, R27 ;  /* 0x00000016071b7223 */ /* 0x000fe2000000001b */
[----:B------:R-:W-:Y:S01]  /*07b0*/  IADD3 R7, PT, PT, R13, 0x2, RZ ;  /* 0x000000020d077810 */ /* 0x000fe20007ffe0ff */
[----:B--2---:R0:W-:Y:S04]  /*07c0*/  @!P0 STS [R17], R24 ;  /* 0x0000001811008388 */ /* 0x0041e80000000800 */
[----:B---3--:R-:W-:Y:S04]  /*07d0*/  @!P0 STS [R17+0x400], R28 ;  /* 0x0004001c11008388 */ /* 0x008fe80000000800 */
[----:B------:R-:W-:Y:S01]  /*07e0*/  LDS R4, [R18+0x500] ;  /* 0x0005000012047984 */ /* 0x000fe20000000800 */
[----:B0-----:R-:W0:Y:S03]  /*07f0*/  LDC.64 R24, c[0x0][0x380] ;  /* 0x0000e000ff187b82 */ /* 0x001e260000000a00 */
[----:B------:R-:W1:Y:S04]  /*0800*/  LDS.128 R8, [R20+0x100] ;  /* 0x0001000014087984 */ /* 0x000e680000000c00 */
[----:B------:R-:W2:Y:S04]  /*0810*/  LDS R26, [R18+0x520] ;  /* 0x00052000121a7984 */ /* 0x000ea80000000800 */
[----:B------:R-:W3:Y:S04]  /*0820*/  LDS R5, [R18+0x540] ;  /* 0x0005400012057984 */ /* 0x000ee80000000800 */
[----:B------:R-:W4:Y:S01]  /*0830*/  LDS R6, [R18+0x560] ;  /* 0x0005600012067984 */ /* 0x000f220000000800 */
[----:B------:R-:W-:-:S03]  /*0840*/  ISETP.GE.AND P0, PT, R7, R12, PT ;  /* 0x0000000c0700720c */ /* 0x000fc60003f06270 */
[----:B------:R-:W-:Y:S10]  /*0850*/  LDS R22, [R18+0x5e0] ;  /* 0x0005e00012167984 */ /* 0x000ff40000000800 */
[----:B------:R-:W-:Y:S01]  /*0860*/  @!P0 IADD3 R7, PT, PT, R14, 0x10, RZ ;  /* 0x000000100e078810 */ /* 0x000fe20007ffe0ff */
[----:B-1----:R-:W-:-:S04]  /*0870*/  FFMA R4, R8, R4, R27 ;  /* 0x0000000408047223 */ /* 0x002fc8000000001b */
[----:B0-----:R-:W-:Y:S01]  /*0880*/  @!P0 IMAD.WIDE.U32 R24, R7, 0x4, R24 ;  /* 0x0000000407188825 */ /* 0x001fe200078e0018 */
[----:B------:R-:W-:Y:S03]  /*0890*/  LDS R27, [R18+0x5c0] ;  /* 0x0005c000121b7984 */ /* 0x000fe60000000800 */
[----:B--2---:R-:W-:Y:S02]  /*08a0*/  FFMA R9, R9, R26, R4 ;  /* 0x0000001a09097223 */ /* 0x004fe40000000004 */
[----:B------:R-:W-:Y:S02]  /*08b0*/  LDS R26, [R18+0x5a0] ;  /* 0x0005a000121a7984 */ /* 0x000fe40000000800 */
[----:B---3--:R-:W-:Y:S02]  /*08c0*/  FFMA R4, R10, R5, R9 ;  /* 0x000000050a047223 */ /* 0x008fe40000000009 */
[----:B------:R-:W0:Y:S01]  /*08d0*/  LDC.64 R8, c[0x0][0x388] ;  /* 0x0000e200ff087b82 */ /* 0x000e220000000a00 */
[----:B------:R-:W-:Y:S01]  /*08e0*/  LDS R10, [R18+0x580] ;  /* 0x00058000120a7984 */ /* 0x000fe20000000800 */
[----:B----4-:R-:W-:-:S03]  /*08f0*/  FFMA R11, R11, R6, R4 ;  /* 0x000000060b0b7223 */ /* 0x010fc60000000004 */
[----:B------:R-:W1:Y:S03]  /*0900*/  LDS.128 R4, [R20+0x110] ;  /* 0x0001100014047984 */ /* 0x000e660000000c00 */
        /* <DEDUP_REMOVED lines=9> */
[----:B--2---:R0:W-:Y:S04]  /*09a0*/  @!P0 STS [R17+0x100], R24 ;  /* 0x0001001811008388 */ /* 0x0041e80000000800 */
        /* <DEDUP_REMOVED lines=13> */
[----:B--2---:R-:W-:Y:S01]  /*0a80*/  FFMA R9, R9, R26, R4 ;  /* 0x0000001a09097223 */ /* 0x004fe20000000004 */
[----:B------:R-:W-:Y:S03]  /*0a90*/  LDS R7, [R18+0x680] ;  /* 0x0006800012077984 */ /* 0x000fe60000000800 */
[----:B---3--:R-:W-:Y:S02]  /*0aa0*/  FFMA R10, R10, R5, R9 ;  /* 0x000000050a0a7223 */ /* 0x008fe40000000009 */
[----:B------:R-:W0:Y:S02]  /*0ab0*/  LDC.64 R4, c[0x0][0x388] ;  /* 0x0000e200ff047b82 */ /* 0x000e240000000a00 */
[----:B----4-:R-:W-:-:S02]  /*0ac0*/  FFMA R26, R11, R6, R10 ;  /* 0x000000060b1a7223 */ /* 0x010fc4000000000a */
        /* <DEDUP_REMOVED lines=10> */
[----:B------:R-:W-:Y:S02]  /*0b70*/  IADD3 R13, PT, PT, R13, 0x4, RZ ;  /* 0x000000040d0d7810 */ /* 0x000fe40007ffe0ff */
[----:B------:R-:W-:Y:S02]  /*0b80*/  LEA R15, R0, R15, 0x5 ;  /* 0x0000000f000f7211 */ /* 0x000fe400078e28ff */
[----:B------:R-:W-:Y:S02]  /*0b90*/  IADD3 R14, PT, PT, R14, 0x20, RZ ;  /* 0x000000200e0e7810 */ /* 0x000fe40007ffe0ff */
[C---:B------:R-:W-:Y:S02]  /*0ba0*/  LEA R19, R0.reuse, R19, 0x5 ;  /* 0x0000001300137211 */ /* 0x040fe400078e28ff */
[C---:B------:R-:W-:Y:S02]  /*0bb0*/  LEA R21, R0.reuse, R21, 0x5 ;  /* 0x0000001500157211 */ /* 0x040fe400078e28ff */
[----:B------:R-:W-:Y:S01]  /*0bc0*/  LEA R23, R0, R23, 0x5 ;  /* 0x0000001700177211 */ /* 0x000fe200078e28ff */
[----:B--2---:R-:W-:Y:S04]  /*0bd0*/  @!P0 STS [R17+0x200], R24 ;  /* 0x0002001811008388 */ /* 0x004fe80000000800 */
[----:B---3--:R-:W-:Y:S04]  /*0be0*/  @!P0 STS [R17+0x600], R28 ;  /* 0x0006001c11008388 */ /* 0x008fe80000000800 */
[----:B------:R-:W-:Y:S04]  /*0bf0*/  LDS R8, [R18+0x700] ;  /* 0x0007000012087984 */ /* 0x000fe80000000800 */
[----:B------:R-:W0:Y:S04]  /*0c00*/  LDS.128 R4, [R20+0x300] ;  /* 0x0003000014047984 */ /* 0x000e280000000c00 */
[----:B------:R-:W1:Y:S04]  /*0c10*/  LDS R26, [R18+0x720] ;  /* 0x00072000121a7984 */ /* 0x000e680000000800 */
[----:B------:R-:W2:Y:S04]  /*0c20*/  LDS R25, [R18+0x740] ;  /* 0x0007400012197984 */ /* 0x000ea80000000800 */
[----:B------:R-:W-:Y:S04]  /*0c30*/  LDS R24, [R18+0x780] ;  /* 0x0007800012187984 */ /* 0x000fe80000000800 */
[----:B------:R-:W-:Y:S04]  /*0c40*/  LDS R22, [R18+0x7a0] ;  /* 0x0007a00012167984 */ /* 0x000fe80000000800 */
[----:B------:R-:W-:Y:S01]  /*0c50*/  LDS R27, [R18+0x7e0] ;  /* 0x0007e000121b7984 */ /* 0x000fe20000000800 */
[----:B0-----:R-:W-:-:S03]  /*0c60*/  FFMA R8, R4, R8, R11 ;  /* 0x0000000804087223 */ /* 0x001fc6000000000b */
[----:B------:R-:W0:Y:S01]  /*0c70*/  LDS R4, [R18+0x760] ;  /* 0x0007600012047984 */ /* 0x000e220000000800 */
[----:B-1----:R-:W-:-:S03]  /*0c80*/  FFMA R5, R5, R26, R8 ;  /* 0x0000001a05057223 */ /* 0x002fc60000000008 */
[----:B------:R-:W1:Y:S01]  /*0c90*/  LDS.128 R8, [R20+0x310] ;  /* 0x0003100014087984 */ /* 0x000e620000000c00 */
[----:B--2---:R-:W-:-:S03]  /*0ca0*/  FFMA R6, R6, R25, R5 ;  /* 0x0000001906067223 */ /* 0x004fc60000000005 */
[----:B------:R-:W2:Y:S01]  /*0cb0*/  LDS R5, [R18+0x7c0] ;  /* 0x0007c00012057984 */ /* 0x000ea20000000800 */
[----:B------:R-:W-:Y:S01]  /*0cc0*/  BAR.SYNC.DEFER_BLOCKING 0x0 ;  /* 0x0000000000007b1d */ /* 0x000fe20000010000 */
[----:B------:R-:W-:Y:S01]  /*0cd0*/  ISETP.GE.AND P0, PT, R3, R12, PT ;  /* 0x0000000c0300720c */ /* 0x000fe20003f06270 */
[----:B0-----:R-:W-:-:S04]  /*0ce0*/  FFMA R7, R7, R4, R6 ;  /* 0x0000000407077223 */ /* 0x001fc80000000006 */
[----:B-1----:R-:W-:-:S04]  /*0cf0*/  FFMA R8, R8, R24, R7 ;  /* 0x0000001808087223 */ /* 0x002fc80000000007 */
[----:B------:R-:W-:-:S04]  /*0d00*/  FFMA R9, R9, R22, R8 ;  /* 0x0000001609097223 */ /* 0x000fc80000000008 */
[----:B--2---:R-:W-:-:S04]  /*0d10*/  FFMA R10, R10, R5, R9 ;  /* 0x000000050a0a7223 */ /* 0x004fc80000000009 */
[----:B------:R-:W-:Y:S01]  /*0d20*/  FFMA R27, R11, R27, R10 ;  /* 0x0000001b0b1b7223 */ /* 0x000fe2000000000a */
[----:B------:R-:W-:Y:S06]  /*0d30*/  @!P0 BRA `(.L_x_480) ;  /* 0xfffffff800048947 */ /* 0x000fec000383ffff */
.L_x_479:
[----:B------:R-:W0:Y:S02]  /*0d40*/  LDC.64 R6, c[0x0][0x398] ;  /* 0x0000e600ff067b82 */ /* 0x000e240000000a00 */
[----:B0-----:R-:W-:-:S04]  /*0d50*/  ISETP.GE.AND P0, PT, R16, R7, PT ;  /* 0x000000071000720c */ /* 0x001fc80003f06270 */
[----:B------:R-:W-:-:S13]  /*0d60*/  ISETP.GE.OR P0, PT, R2, R6, P0 ;  /* 0x000000060200720c */ /* 0x000fda0000706670 */
[----:B------:R-:W-:Y:S05]  /*0d70*/  @P0 EXIT ;  /* 0x000000000000094d */ /* 0x000fea0003800000 */
[----:B------:R-:W0:Y:S01]  /*0d80*/  LDC.64 R4, c[0x0][0x390] ;  /* 0x0000e400ff047b82 */ /* 0x000e220000000a00 */
[----:B------:R-:W-:-:S04]  /*0d90*/  IMAD R3, R2, R7, R16 ;  /* 0x0000000702037224 */ /* 0x000fc800078e0210 */
[----:B0-----:R-:W-:-:S05]  /*0da0*/  IMAD.WIDE R2, R3, 0x4, R4 ;  /* 0x0000000403027825 */ /* 0x001fca00078e0204 */
[----:B------:R-:W-:Y:S01]  /*0db0*/  STG.E desc[UR36][R2.64], R27 ;  /* 0x0000001b02007986 */ /* 0x000fe2000c101924 */
[----:B------:R-:W-:Y:S05]  /*0dc0*/  EXIT ;  /* 0x000000000000794d */ /* 0x000fea0003800000 */
.L_x_481:
        /* <DEDUP_REMOVED lines=11> */
.L_x_484:


//--------------------- .nv.global.init           --------------------------
	.section	.nv.global.init,"aw",@progbits
.nv.global.init:
	.type		$str,@object
	.size		$str,($str$1 - $str)
$str:
        /*0000*/ 	.byte	0x4b, 0x25, 0x62, 0x6c, 0x6f, 0x63, 0x6b, 0x5f, 0x6b, 0x3d, 0x3d, 0x30, 0x00
	.type		$str$1,@object
	.size		$str$1,(__unnamed_1 - $str$1)
$str$1:
        /*000d*/ 	.byte	0x2f, 0x74, 0x6d, 0x70, 0x2f, 0x73, 0x61, 0x73, 0x73, 0x5f, 0x63, 0x75, 0x5f, 0x7a, 0x75, 0x30
        /*001d*/ 	.byte	0x70, 0x5f, 0x79, 0x74, 0x30, 0x2f, 0x6b, 0x2e, 0x63, 0x75, 0x00
	.type		__unnamed_1,@object
	.size		__unnamed_1,(__unnamed_2 - __unnamed_1)
__unnamed_1:
        /*0028*/ 	.byte	0x76, 0x6f, 0x69, 0x64, 0x20, 0x74, 0x69, 0x6c, 0x65, 0x5f, 0x6d, 0x6d, 0x5f, 0x73, 0x79, 0x6e
        /*0038*/ 	.byte	0x63, 0x28, 0x66, 0x6c, 0x6f, 0x61, 0x74, 0x20, 0x2a, 0x2c, 0x20, 0x66, 0x6c, 0x6f, 0x61, 0x74
        /*0048*/ 	.byte	0x20, 0x2a, 0x2c, 0x20, 0x66, 0x6c, 0x6f, 0x61, 0x74, 0x20, 0x2a, 0x2c, 0x20, 0x69, 0x6e, 0x74
        /*0058*/ 	.byte	0x2c, 0x20, 0x69, 0x6e, 0x74, 0x2c, 0x20, 0x69, 0x6e, 0x74, 0x29, 0x00
	.type		__unnamed_2,@object
	.size		__unnamed_2,(.L_1 - __unnamed_2)
__unnamed_2:
        /*0064*/ 	.byte	0x76, 0x6f, 0x69, 0x64, 0x20, 0x74, 0x69, 0x6c, 0x65, 0x5f, 0x6d, 0x6d, 0x5f, 0x61, 0x73, 0x79
        /*0074*/ 	.byte	0x6e, 0x63, 0x28, 0x66, 0x6c, 0x6f, 0x61, 0x74, 0x20, 0x2a, 0x2c, 0x20, 0x66, 0x6c, 0x6f, 0x61
        /*0084*/ 	.byte	0x74, 0x20, 0x2a, 0x2c, 0x20, 0x66, 0x6c, 0x6f, 0x61, 0x74, 0x20, 0x2a, 0x2c, 0x20, 0x69, 0x6e
        /*0094*/ 	.byte	0x74, 0x2c, 0x20, 0x69, 0x6e, 0x74, 0x2c, 0x20, 0x69, 0x6e, 0x74, 0x29, 0x00
.L_1:


//--------------------- .nv.shared._Z13tile_mm_asyncPfS_S_iii --------------------------
	.section	.nv.shared._Z13tile_mm_asyncPfS_S_iii,"aw",@nobits
	.sectionflags	@""
	.align	16
	.zero		1024


//--------------------- .nv.shared.reserved.0     --------------------------
	.section	.nv.shared.reserved.0,"aw",@nobits
	.weak		__nv_reservedSMEM_offset_0_alias
	.size		__nv_reservedSMEM_offset_0_alias, 0, 64
	.other		__nv_reservedSMEM_offset_0_alias,@"STO_CUDA_RESERVED_SHARED STV_DEFAULT"
__nv_reservedSMEM_offset_0_alias:
	.zero		0
	.zero		64


//--------------------- .nv.shared._Z12tile_mm_syncPfS_S_iii --------------------------
	.section	.nv.shared._Z12tile_mm_syncPfS_S_iii,"aw",@nobits
	.sectionflags	@""
	.align	16
	.zero		1024


//--------------------- .nv.constant0._Z13tile_mm_asyncPfS_S_iii --------------------------
	.section	.nv.constant0._Z13tile_mm_asyncPfS_S_iii,"a",@progbits
	.sectionflags	@""
	.align	4
.nv.constant0._Z13tile_mm_asyncPfS_S_iii:
	.zero		932


//--------------------- .nv.constant0._Z12tile_mm_syncPfS_S_iii --------------------------
	.section	.nv.constant0._Z12tile_mm_syncPfS_S_iii,"a",@progbits
	.sectionflags	@""
	.align	4
.nv.constant0._Z12tile_mm_syncPfS_S_iii:
	.zero		932


//--------------------- SYMBOLS --------------------------

	.type		.nv.reservedSmem.offset0,@object
	.size		.nv.reservedSmem.offset0,0x4
	.type		.nv.reservedSmem.cap,@object
	.size		.nv.reservedSmem.cap,0x4
	.type		__assertfail,@function
